// auto-generated by cutlass_sweep.epilogue — config: {"arch": "sm_100", "cluster_m": 1, "cluster_n": 1, "dtype": "e4m3", "fusion": "bias_relu", "tile_k": 64, "tile_m": 128, "tile_n": 64}
#include "cutlass/cutlass.h"
#include "cutlass/gemm/collective/collective_builder.hpp"
#include "cutlass/gemm/device/gemm_universal_adapter.h"
#include "cutlass/gemm/kernel/gemm_universal.hpp"
#include "cutlass/epilogue/collective/collective_builder.hpp"
#include "cutlass/epilogue/fusion/operations.hpp"
#include "cutlass/epilogue/thread/activation.h"

using Elem = cutlass::float_e4m3_t;
using Acc  = float;
using TileShape    = cute::Shape<cute::_128, cute::_64, cute::_64>;
using ClusterShape = cute::Shape<cute::_1, cute::_1, cute::_1>;
using FusionOp     = cutlass::epilogue::fusion::LinCombPerRowBiasEltAct<cutlass::epilogue::thread::ReLU, Elem, Acc>;

using CollectiveEpilogue = typename cutlass::epilogue::collective::CollectiveBuilder<
    cutlass::arch::Sm100, cutlass::arch::OpClassTensorOp,
    TileShape, ClusterShape,
    cutlass::epilogue::collective::EpilogueTileAuto,
    Acc, Acc,
    Elem, cutlass::layout::RowMajor, 128 / cutlass::sizeof_bits<Elem>::value,
    Elem, cutlass::layout::RowMajor, 128 / cutlass::sizeof_bits<Elem>::value,
    cutlass::epilogue::collective::EpilogueScheduleAuto,
    FusionOp
  >::CollectiveOp;

using CollectiveMainloop = typename cutlass::gemm::collective::CollectiveBuilder<
    cutlass::arch::Sm100, cutlass::arch::OpClassTensorOp,
    Elem, cutlass::layout::RowMajor, 128 / cutlass::sizeof_bits<Elem>::value,
    Elem, cutlass::layout::ColumnMajor, 128 / cutlass::sizeof_bits<Elem>::value,
    Acc,
    TileShape, ClusterShape,
    cutlass::gemm::collective::StageCountAutoCarveout<
        static_cast<int>(sizeof(typename CollectiveEpilogue::SharedStorage))>,
    cutlass::gemm::collective::KernelScheduleAuto
  >::CollectiveOp;

using GemmKernel = cutlass::gemm::kernel::GemmUniversal<
    cute::Shape<int,int,int,int>, CollectiveMainloop, CollectiveEpilogue>;
using Gemm = cutlass::gemm::device::GemmUniversalAdapter<GemmKernel>;

auto* _anchor = &cutlass::device_kernel<GemmKernel>;


// ===== COMPILED SASS (sm_100a) =====

	.target	sm_100a

	.elftype	@"ET_EXEC"


//--------------------- .note.nv.tkinfo           --------------------------
	.section	.note.nv.tkinfo,"",@"SHT_NOTE"
	.sectionflags	@"SHF_NOTE_NV_TKINFO"
	.tkinfo
        /*0018*/ 	.word	0x00000002
        /*0030*/ 	.string	""
        /*0030*/ 	.string	"ptxas"
        /*0030*/ 	.string	"Cuda compilation tools, release 13.0, V13.0.88"
        /*0030*/ 	.string	"Build cuda_13.0.r13.0/compiler.36424714_0"
        /*0030*/ 	.string	"-arch sm_100a -m 64 "



//--------------------- .note.nv.cuinfo           --------------------------
	.section	.note.nv.cuinfo,"",@"SHT_NOTE"
	.sectionflags	@"SHF_NOTE_NV_CUINFO"
        /*0018*/ 	.short	0x0002
        /*001a*/ 	.short	0x0064
        /*001c*/ 	.short	0x0082
	.zero		2


//--------------------- .nv.info                  --------------------------
	.section	.nv.info,"",@"SHT_CUDA_INFO"
	.align	4


	//----- nvinfo : EIATTR_REGCOUNT
	.align		4
        /*0000*/ 	.byte	0x04, 0x2f
        /*0002*/ 	.short	(.L_19 - .L_18)
	.align		4
.L_18:
        /*0004*/ 	.word	index@(_ZN7cutlass13device_kernelINS_4gemm6kernel13GemmUniversalIN4cute5tupleIJiiiiEEENS1_10collective13CollectiveMmaINS1_35MainloopSm100TmaUmmaWarpSpecializedILi17ELi2ELi4ENS5_IJNS4_1CILi1EEESB_SB_EEEEENS5_IJNSA_ILi128EEENSA_ILi64EEESF_EEENS_12float_e4m3_tENS5_IJlSB_lEEESH_SI_NS4_8TiledMMAINS4_8MMA_AtomIJNS4_10MMA_TraitsINS4_19SM100_MMA_F8F6F4_SSEJSH_SH_fSE_SF_NS4_17integral_constantINS4_4UMMA5MajorELSP_0EEESQ_NSN_INSO_7ScaleInELSR_0EEESS_EEEEEENS4_6LayoutISC_NS5_IJNSA_ILi0EEESW_SW_EEEEENS5_IJNS4_10UnderscoreESZ_SZ_EEEEENS4_13SM90_TMA_LOADENS4_14ComposedLayoutINS4_7SwizzleILi2ELi4ELi3EEENS4_18smem_ptr_flag_bitsILi8EEENSV_INS5_IJNSA_ILi8EEESF_EEENS5_IJSF_SB_EEEEEEEvNS4_8identityES12_S1C_vS1D_EENS_8epilogue10collective18CollectiveEpilogueINS1F_23Sm100TmaWarpSpecializedILi1ELi1ELi64ELb0ELb0EEEJSG_NS5_IJNSV_ISE_SB_EENSV_ISF_SB_EEEEESH_SI_SH_SI_NS1F_6fusion15FusionCallbacksIS1J_NS1N_23LinCombPerRowBiasEltActINS1F_6thread4ReLuESH_fSH_SH_fLi16ELNS_15FloatRoundStyleE2EEESG_S1M_JEEENS4_5SM1004TMEM4LOAD26SM100_TMEM_LOAD_32dp32b64xES12_S1C_NS4_39AutoVectorizingCopyWithAssumedAlignmentILi128EEENS4_14SM90_TMA_STOREES1C_S20_S20_EEEvvEEEEvNT_6ParamsE)
        /*0008*/ 	.word	0x000000fe


	//----- nvinfo : EIATTR_FRAME_SIZE
	.align		4
.L_19:
        /*000c*/ 	.byte	0x04, 0x11
        /*000e*/ 	.short	(.L_21 - .L_20)
	.align		4
.L_20:
        /*0010*/ 	.word	index@($__internal_2_$__cuda_sm10x_tcgen05_guardrail_trap_unallocated_columns_being_dealloced)
        /*0014*/ 	.word	0x00000000


	//----- nvinfo : EIATTR_FRAME_SIZE
	.align		4
.L_21:
        /*0018*/ 	.byte	0x04, 0x11
        /*001a*/ 	.short	(.L_23 - .L_22)
	.align		4
.L_22:
        /*001c*/ 	.word	index@($__internal_1_$__cuda_sm10x_tcgen05_guardrail_trap_phase_invalid_during_alloc)
        /*0020*/ 	.word	0x00000000


	//----- nvinfo : EIATTR_FRAME_SIZE
	.align		4
.L_23:
        /*0024*/ 	.byte	0x04, 0x11
        /*0026*/ 	.short	(.L_25 - .L_24)
	.align		4
.L_24:
        /*0028*/ 	.word	index@($__internal_0_$__cuda_sm10x_tcgen05_guardrail_trap_col_being_dealloced_not_returned_by_alloc)
        /*002c*/ 	.word	0x00000000


	//----- nvinfo : EIATTR_FRAME_SIZE
	.align		4
.L_25:
        /*0030*/ 	.byte	0x04, 0x11
        /*0032*/ 	.short	(.L_27 - .L_26)
	.align		4
.L_26:
        /*0034*/ 	.word	index@(_ZN7cutlass13device_kernelINS_4gemm6kernel13GemmUniversalIN4cute5tupleIJiiiiEEENS1_10collective13CollectiveMmaINS1_35MainloopSm100TmaUmmaWarpSpecializedILi17ELi2ELi4ENS5_IJNS4_1CILi1EEESB_SB_EEEEENS5_IJNSA_ILi128EEENSA_ILi64EEESF_EEENS_12float_e4m3_tENS5_IJlSB_lEEESH_SI_NS4_8TiledMMAINS4_8MMA_AtomIJNS4_10MMA_TraitsINS4_19SM100_MMA_F8F6F4_SSEJSH_SH_fSE_SF_NS4_17integral_constantINS4_4UMMA5MajorELSP_0EEESQ_NSN_INSO_7ScaleInELSR_0EEESS_EEEEEENS4_6LayoutISC_NS5_IJNSA_ILi0EEESW_SW_EEEEENS5_IJNS4_10UnderscoreESZ_SZ_EEEEENS4_13SM90_TMA_LOADENS4_14ComposedLayoutINS4_7SwizzleILi2ELi4ELi3EEENS4_18smem_ptr_flag_bitsILi8EEENSV_INS5_IJNSA_ILi8EEESF_EEENS5_IJSF_SB_EEEEEEEvNS4_8identityES12_S1C_vS1D_EENS_8epilogue10collective18CollectiveEpilogueINS1F_23Sm100TmaWarpSpecializedILi1ELi1ELi64ELb0ELb0EEEJSG_NS5_IJNSV_ISE_SB_EENSV_ISF_SB_EEEEESH_SI_SH_SI_NS1F_6fusion15FusionCallbacksIS1J_NS1N_23LinCombPerRowBiasEltActINS1F_6thread4ReLuESH_fSH_SH_fLi16ELNS_15FloatRoundStyleE2EEESG_S1M_JEEENS4_5SM1004TMEM4LOAD26SM100_TMEM_LOAD_32dp32b64xES12_S1C_NS4_39AutoVectorizingCopyWithAssumedAlignmentILi128EEENS4_14SM90_TMA_STOREES1C_S20_S20_EEEvvEEEEvNT_6ParamsE)
        /*0038*/ 	.word	0x00000000


	//----- nvinfo : EIATTR_MIN_STACK_SIZE
	.align		4
.L_27:
        /*003c*/ 	.byte	0x04, 0x12
        /*003e*/ 	.short	(.L_29 - .L_28)
	.align		4
.L_28:
        /*0040*/ 	.word	index@(_ZN7cutlass13device_kernelINS_4gemm6kernel13GemmUniversalIN4cute5tupleIJiiiiEEENS1_10collective13CollectiveMmaINS1_35MainloopSm100TmaUmmaWarpSpecializedILi17ELi2ELi4ENS5_IJNS4_1CILi1EEESB_SB_EEEEENS5_IJNSA_ILi128EEENSA_ILi64EEESF_EEENS_12float_e4m3_tENS5_IJlSB_lEEESH_SI_NS4_8TiledMMAINS4_8MMA_AtomIJNS4_10MMA_TraitsINS4_19SM100_MMA_F8F6F4_SSEJSH_SH_fSE_SF_NS4_17integral_constantINS4_4UMMA5MajorELSP_0EEESQ_NSN_INSO_7ScaleInELSR_0EEESS_EEEEEENS4_6LayoutISC_NS5_IJNSA_ILi0EEESW_SW_EEEEENS5_IJNS4_10UnderscoreESZ_SZ_EEEEENS4_13SM90_TMA_LOADENS4_14ComposedLayoutINS4_7SwizzleILi2ELi4ELi3EEENS4_18smem_ptr_flag_bitsILi8EEENSV_INS5_IJNSA_ILi8EEESF_EEENS5_IJSF_SB_EEEEEEEvNS4_8identityES12_S1C_vS1D_EENS_8epilogue10collective18CollectiveEpilogueINS1F_23Sm100TmaWarpSpecializedILi1ELi1ELi64ELb0ELb0EEEJSG_NS5_IJNSV_ISE_SB_EENSV_ISF_SB_EEEEESH_SI_SH_SI_NS1F_6fusion15FusionCallbacksIS1J_NS1N_23LinCombPerRowBiasEltActINS1F_6thread4ReLuESH_fSH_SH_fLi16ELNS_15FloatRoundStyleE2EEESG_S1M_JEEENS4_5SM1004TMEM4LOAD26SM100_TMEM_LOAD_32dp32b64xES12_S1C_NS4_39AutoVectorizingCopyWithAssumedAlignmentILi128EEENS4_14SM90_TMA_STOREES1C_S20_S20_EEEvvEEEEvNT_6ParamsE)
        /*0044*/ 	.word	0x00000000
.L_29:


//--------------------- .nv.compat                --------------------------
	.section	.nv.compat,"",@"SHT_CUDA_COMPAT_INFO"
	.align	4
        /*0000*/ 	.byte	0x02, 0x09, 0x01, 0x00, 0x02, 0x02, 0x02, 0x00, 0x02, 0x05, 0x05, 0x00, 0x03, 0x07, 0x01, 0x01
        /*0010*/ 	.byte	0x02, 0x03, 0x01, 0x00, 0x02, 0x06, 0x01, 0x00, 0x04, 0x0b, 0x08, 0x00, 0x09, 0x00, 0x00, 0x00
        /*0020*/ 	.byte	0x00, 0x00, 0x00, 0x00


//--------------------- .nv.info._ZN7cutlass13device_kernelINS_4gemm6kernel13GemmUniversalIN4cute5tupleIJiiiiEEENS1_10collective13CollectiveMmaINS1_35MainloopSm100TmaUmmaWarpSpecializedILi17ELi2ELi4ENS5_IJNS4_1CILi1EEESB_SB_EEEEENS5_IJNSA_ILi128EEENSA_ILi64EEESF_EEENS_12float_e4m3_tENS5_IJlSB_lEEESH_SI_NS4_8TiledMMAINS4_8MMA_AtomIJNS4_10MMA_TraitsINS4_19SM100_MMA_F8F6F4_SSEJSH_SH_fSE_SF_NS4_17integral_constantINS4_4UMMA5MajorELSP_0EEESQ_NSN_INSO_7ScaleInELSR_0EEESS_EEEEEENS4_6LayoutISC_NS5_IJNSA_ILi0EEESW_SW_EEEEENS5_IJNS4_10UnderscoreESZ_SZ_EEEEENS4_13SM90_TMA_LOADENS4_14ComposedLayoutINS4_7SwizzleILi2ELi4ELi3EEENS4_18smem_ptr_flag_bitsILi8EEENSV_INS5_IJNSA_ILi8EEESF_EEENS5_IJSF_SB_EEEEEEEvNS4_8identityES12_S1C_vS1D_EENS_8epilogue10collective18CollectiveEpilogueINS1F_23Sm100TmaWarpSpecializedILi1ELi1ELi64ELb0ELb0EEEJSG_NS5_IJNSV_ISE_SB_EENSV_ISF_SB_EEEEESH_SI_SH_SI_NS1F_6fusion15FusionCallbacksIS1J_NS1N_23LinCombPerRowBiasEltActINS1F_6thread4ReLuESH_fSH_SH_fLi16ELNS_15FloatRoundStyleE2EEESG_S1M_JEEENS4_5SM1004TMEM4LOAD26SM100_TMEM_LOAD_32dp32b64xES12_S1C_NS4_39AutoVectorizingCopyWithAssumedAlignmentILi128EEENS4_14SM90_TMA_STOREES1C_S20_S20_EEEvvEEEEvNT_6ParamsE --------------------------
	.section	.nv.info._ZN7cutlass13device_kernelINS_4gemm6kernel13GemmUniversalIN4cute5tupleIJiiiiEEENS1_10collective13CollectiveMmaINS1_35MainloopSm100TmaUmmaWarpSpecializedILi17ELi2ELi4ENS5_IJNS4_1CILi1EEESB_SB_EEEEENS5_IJNSA_ILi128EEENSA_ILi64EEESF_EEENS_12float_e4m3_tENS5_IJlSB_lEEESH_SI_NS4_8TiledMMAINS4_8MMA_AtomIJNS4_10MMA_TraitsINS4_19SM100_MMA_F8F6F4_SSEJSH_SH_fSE_SF_NS4_17integral_constantINS4_4UMMA5MajorELSP_0EEESQ_NSN_INSO_7ScaleInELSR_0EEESS_EEEEEENS4_6LayoutISC_NS5_IJNSA_ILi0EEESW_SW_EEEEENS5_IJNS4_10UnderscoreESZ_SZ_EEEEENS4_13SM90_TMA_LOADENS4_14ComposedLayoutINS4_7SwizzleILi2ELi4ELi3EEENS4_18smem_ptr_flag_bitsILi8EEENSV_INS5_IJNSA_ILi8EEESF_EEENS5_IJSF_SB_EEEEEEEvNS4_8identityES12_S1C_vS1D_EENS_8epilogue10collective18CollectiveEpilogueINS1F_23Sm100TmaWarpSpecializedILi1ELi1ELi64ELb0ELb0EEEJSG_NS5_IJNSV_ISE_SB_EENSV_ISF_SB_EEEEESH_SI_SH_SI_NS1F_6fusion15FusionCallbacksIS1J_NS1N_23LinCombPerRowBiasEltActINS1F_6thread4ReLuESH_fSH_SH_fLi16ELNS_15FloatRoundStyleE2EEESG_S1M_JEEENS4_5SM1004TMEM4LOAD26SM100_TMEM_LOAD_32dp32b64xES12_S1C_NS4_39AutoVectorizingCopyWithAssumedAlignmentILi128EEENS4_14SM90_TMA_STOREES1C_S20_S20_EEEvvEEEEvNT_6ParamsE,"",@"SHT_CUDA_INFO"
	.sectionflags	@""
	.align	4


	//----- nvinfo : EIATTR_CUDA_API_VERSION
	.align		4
        /*0000*/ 	.byte	0x04, 0x37
        /*0002*/ 	.short	(.L_31 - .L_30)
.L_30:
        /*0004*/ 	.word	0x00000082


	//----- nvinfo : EIATTR_KPARAM_INFO
	.align		4
.L_31:
        /*0008*/ 	.byte	0x04, 0x17
        /*000a*/ 	.short	(.L_33 - .L_32)
.L_32:
        /*000c*/ 	.word	0x00000000
        /*0010*/ 	.short	0x0000
        /*0012*/ 	.short	0x0000
        /*0014*/ 	.byte	0x00, 0xf0, 0x01, 0x20


	//----- nvinfo : EIATTR_AT_ENTRY_FRAGMENTS
	.align		4
.L_33:
        /*0018*/ 	.byte	0x04, 0x4f
        /*001a*/ 	.short	(.L_35 - .L_34)


	//   ....[0]....
.L_34:
        /*001c*/ 	.word	0x00000006


	//----- nvinfo : EIATTR_RESERVED_SMEM_USED
	.align		4
.L_35:
        /*0020*/ 	.byte	0x01, 0x41
	.zero		2


	//----- nvinfo : EIATTR_SPARSE_MMA_MASK
	.align		4
        /*0024*/ 	.byte	0x03, 0x50
        /*0026*/ 	.short	0x0000


	//----- nvinfo : EIATTR_TCGEN05_1CTA_USED
	.align		4
        /*0028*/ 	.byte	0x01, 0x51
	.zero		2


	//----- nvinfo : EIATTR_MAXREG_COUNT
	.align		4
        /*002c*/ 	.byte	0x03, 0x1b
        /*002e*/ 	.short	0x00ff


	//----- nvinfo : EIATTR_NUM_BARRIERS
	.align		4
        /*0030*/ 	.byte	0x02, 0x4c
        /*0032*/ 	.byte	0x07
	.zero		1


	//----- nvinfo : EIATTR_EXTERNS
	.align		4
        /*0034*/ 	.byte	0x04, 0x0f
        /*0036*/ 	.short	(.L_37 - .L_36)


	//   ....[0]....
	.align		4
.L_36:
        /*0038*/ 	.word	index@(__assertfail)


	//----- nvinfo : EIATTR_MERCURY_ISA_VERSION
	.align		4
.L_37:
        /*003c*/ 	.byte	0x03, 0x5f
        /*003e*/ 	.short	0x0101


	//----- nvinfo : EIATTR_INT_WARP_WIDE_INSTR_OFFSETS
	.align		4
        /*0040*/ 	.byte	0x04, 0x31
        /*0042*/ 	.short	(.L_39 - .L_38)


	//   ....[0]....
.L_38:
        /*0044*/ 	.word	0x00001f10


	//   ....[1]....
        /*0048*/ 	.word	0x00003fe0


	//   ....[2]....
        /*004c*/ 	.word	0x00004000


	//   ....[3]....
        /*0050*/ 	.word	0x00004030


	//   ....[4]....
        /*0054*/ 	.word	0x00004a40


	//   ....[5]....
        /*0058*/ 	.word	0x00004b30


	//   ....[6]....
        /*005c*/ 	.word	0x00005a90


	//----- nvinfo : EIATTR_COOP_GROUP_MASK_REGIDS
	.align		4
.L_39:
        /*0060*/ 	.byte	0x04, 0x29
        /*0062*/ 	.short	(.L_41 - .L_40)


	//   ....[0]....
.L_40:
        /*0064*/ 	.word	0xffffffff


	//   ....[1]....
        /*0068*/ 	.word	0xffffffff


	//   ....[2]....
        /*006c*/ 	.word	0xffffffff


	//   ....[3]....
        /*0070*/ 	.word	0xffffffff


	//   ....[4]....
        /*0074*/ 	.word	0xffffffff


	//   ....[5]....
        /*0078*/ 	.word	0xffffffff


	//   ....[6]....
        /*007c*/ 	.word	0xffffffff


	//   ....[7]....
        /*0080*/ 	.word	0xffffffff


	//   ....[8]....
        /*0084*/ 	.word	0xffffffff


	//   ....[9]....
        /*0088*/ 	.word	0xffffffff


	//   ....[10]....
        /*008c*/ 	.word	0xffffffff


	//   ....[11]....
        /*0090*/ 	.word	0xffffffff


	//   ....[12]....
        /*0094*/ 	.word	0xffffffff


	//----- nvinfo : EIATTR_COOP_GROUP_INSTR_OFFSETS
	.align		4
.L_41:
        /*0098*/ 	.byte	0x04, 0x28
        /*009a*/ 	.short	(.L_43 - .L_42)


	//   ....[0]....
.L_42:
        /*009c*/ 	.word	0x00000090


	//   ....[1]....
        /*00a0*/ 	.word	0x000004a0


	//   ....[2]....
        /*00a4*/ 	.word	0x000007e0


	//   ....[3]....
        /*00a8*/ 	.word	0x00000920


	//   ....[4]....
        /*00ac*/ 	.word	0x00000a20


	//   ....[5]....
        /*00b0*/ 	.word	0x00000b90


	//   ....[6]....
        /*00b4*/ 	.word	0x00000d30


	//   ....[7]....
        /*00b8*/ 	.word	0x00001df0


	//   ....[8]....
        /*00bc*/ 	.word	0x00003330


	//   ....[9]....
        /*00c0*/ 	.word	0x00003540


	//   ....[10]....
        /*00c4*/ 	.word	0x00003570


	//   ....[11]....
        /*00c8*/ 	.word	0x00003ec0


	//   ....[12]....
        /*00cc*/ 	.word	0x000040f0


	//----- nvinfo : EIATTR_VRC_CTA_INIT_COUNT
	.align		4
.L_43:
        /*00d0*/ 	.byte	0x02, 0x4a
        /*00d2*/ 	.byte	0x80
	.zero		1


	//----- nvinfo : EIATTR_SYSCALL_OFFSETS
	.align		4
        /*00d4*/ 	.byte	0x04, 0x46
        /*00d6*/ 	.short	(.L_45 - .L_44)


	//   ....[0]....
.L_44:
        /*00d8*/ 	.word	0x000055b0


	//   ....[1]....
        /*00dc*/ 	.word	0x000056f0


	//   ....[2]....
        /*00e0*/ 	.word	0x00006050


	//----- nvinfo : EIATTR_MBARRIER_INSTR_OFFSETS
	.align		4
.L_45:
        /*00e4*/ 	.byte	0x04, 0x39
        /*00e6*/ 	.short	(.L_47 - .L_46)


	//   ....[0]....
.L_46:
        /*00e8*/ 	.word	0x000005a0
        /*00ec*/ 	.word	0x000000ff
        /*00f0*/ 	.word	0x00000000
        /*00f4*/ 	.short	0x0100
        /*00f6*/ 	.byte	0x05
	.zero		1


	//   ....[1]....
        /*00f8*/ 	.word	0x000005b0
        /*00fc*/ 	.word	0x000000ff
        /*0100*/ 	.word	0x00000088
        /*0104*/ 	.short	0x0100
        /*0106*/ 	.byte	0x05
	.zero		1


	//   ....[2]....
        /*0108*/ 	.word	0x000005c0
        /*010c*/ 	.word	0x000000ff
        /*0110*/ 	.word	0x00000008
        /*0114*/ 	.short	0x0100
        /*0116*/ 	.byte	0x05
	.zero		1


	//   ....[3]....
        /*0118*/ 	.word	0x000005d0
        /*011c*/ 	.word	0x000000ff
        /*0120*/ 	.word	0x00000090
        /*0124*/ 	.short	0x0100
        /*0126*/ 	.byte	0x05
	.zero		1


	//   ....[4]....
        /*0128*/ 	.word	0x000005e0
        /*012c*/ 	.word	0x000000ff
        /*0130*/ 	.word	0x00000010
        /*0134*/ 	.short	0x0100
        /*0136*/ 	.byte	0x05
	.zero		1


	//   ....[5]....
        /*0138*/ 	.word	0x000005f0
        /*013c*/ 	.word	0x000000ff
        /*0140*/ 	.word	0x00000098
        /*0144*/ 	.short	0x0100
        /*0146*/ 	.byte	0x05
	.zero		1


	//   ....[6]....
        /*0148*/ 	.word	0x00000600
        /*014c*/ 	.word	0x000000ff
        /*0150*/ 	.word	0x00000018
        /*0154*/ 	.short	0x0100
        /*0156*/ 	.byte	0x05
	.zero		1


	//   ....[7]....
        /*0158*/ 	.word	0x00000610
        /*015c*/ 	.word	0x000000ff
        /*0160*/ 	.word	0x000000a0
        /*0164*/ 	.short	0x0100
        /*0166*/ 	.byte	0x05
	.zero		1


	//   ....[8]....
        /*0168*/ 	.word	0x00000620
        /*016c*/ 	.word	0x000000ff
        /*0170*/ 	.word	0x00000020
        /*0174*/ 	.short	0x0100
        /*0176*/ 	.byte	0x05
	.zero		1


	//   ....[9]....
        /*0178*/ 	.word	0x00000630
        /*017c*/ 	.word	0x000000ff
        /*0180*/ 	.word	0x000000a8
        /*0184*/ 	.short	0x0100
        /*0186*/ 	.byte	0x05
	.zero		1


	//   ....[10]....
        /*0188*/ 	.word	0x00000640
        /*018c*/ 	.word	0x000000ff
        /*0190*/ 	.word	0x00000028
        /*0194*/ 	.short	0x0100
        /*0196*/ 	.byte	0x05
	.zero		1


	//   ....[11]....
        /*0198*/ 	.word	0x00000650
        /*019c*/ 	.word	0x000000ff
        /*01a0*/ 	.word	0x000000b0
        /*01a4*/ 	.short	0x0100
        /*01a6*/ 	.byte	0x05
	.zero		1


	//   ....[12]....
        /*01a8*/ 	.word	0x00000660
        /*01ac*/ 	.word	0x000000ff
        /*01b0*/ 	.word	0x00000030
        /*01b4*/ 	.short	0x0100
        /*01b6*/ 	.byte	0x05
	.zero		1


	//   ....[13]....
        /*01b8*/ 	.word	0x00000670
        /*01bc*/ 	.word	0x000000ff
        /*01c0*/ 	.word	0x000000b8
        /*01c4*/ 	.short	0x0100
        /*01c6*/ 	.byte	0x05
	.zero		1


	//   ....[14]....
        /*01c8*/ 	.word	0x00000680
        /*01cc*/ 	.word	0x000000ff
        /*01d0*/ 	.word	0x00000038
        /*01d4*/ 	.short	0x0100
        /*01d6*/ 	.byte	0x05
	.zero		1


	//   ....[15]....
        /*01d8*/ 	.word	0x00000690
        /*01dc*/ 	.word	0x000000ff
        /*01e0*/ 	.word	0x000000c0
        /*01e4*/ 	.short	0x0100
        /*01e6*/ 	.byte	0x05
	.zero		1


	//   ....[16]....
        /*01e8*/ 	.word	0x000006a0
        /*01ec*/ 	.word	0x000000ff
        /*01f0*/ 	.word	0x00000040
        /*01f4*/ 	.short	0x0100
        /*01f6*/ 	.byte	0x05
	.zero		1


	//   ....[17]....
        /*01f8*/ 	.word	0x000006b0
        /*01fc*/ 	.word	0x000000ff
        /*0200*/ 	.word	0x000000c8
        /*0204*/ 	.short	0x0100
        /*0206*/ 	.byte	0x05
	.zero		1


	//   ....[18]....
        /*0208*/ 	.word	0x000006c0
        /*020c*/ 	.word	0x000000ff
        /*0210*/ 	.word	0x00000048
        /*0214*/ 	.short	0x0100
        /*0216*/ 	.byte	0x05
	.zero		1


	//   ....[19]....
        /*0218*/ 	.word	0x000006d0
        /*021c*/ 	.word	0x000000ff
        /*0220*/ 	.word	0x000000d0
        /*0224*/ 	.short	0x0100
        /*0226*/ 	.byte	0x05
	.zero		1


	//   ....[20]....
        /*0228*/ 	.word	0x000006e0
        /*022c*/ 	.word	0x000000ff
        /*0230*/ 	.word	0x00000050
        /*0234*/ 	.short	0x0100
        /*0236*/ 	.byte	0x05
	.zero		1


	//   ....[21]....
        /*0238*/ 	.word	0x000006f0
        /*023c*/ 	.word	0x000000ff
        /*0240*/ 	.word	0x000000d8
        /*0244*/ 	.short	0x0100
        /*0246*/ 	.byte	0x05
	.zero		1


	//   ....[22]....
        /*0248*/ 	.word	0x00000700
        /*024c*/ 	.word	0x000000ff
        /*0250*/ 	.word	0x00000058
        /*0254*/ 	.short	0x0100
        /*0256*/ 	.byte	0x05
	.zero		1


	//   ....[23]....
        /*0258*/ 	.word	0x00000710
        /*025c*/ 	.word	0x000000ff
        /*0260*/ 	.word	0x000000e0
        /*0264*/ 	.short	0x0100
        /*0266*/ 	.byte	0x05
	.zero		1


	//   ....[24]....
        /*0268*/ 	.word	0x00000720
        /*026c*/ 	.word	0x000000ff
        /*0270*/ 	.word	0x00000060
        /*0274*/ 	.short	0x0100
        /*0276*/ 	.byte	0x05
	.zero		1


	//   ....[25]....
        /*0278*/ 	.word	0x00000730
        /*027c*/ 	.word	0x000000ff
        /*0280*/ 	.word	0x000000e8
        /*0284*/ 	.short	0x0100
        /*0286*/ 	.byte	0x05
	.zero		1


	//   ....[26]....
        /*0288*/ 	.word	0x00000740
        /*028c*/ 	.word	0x000000ff
        /*0290*/ 	.word	0x00000068
        /*0294*/ 	.short	0x0100
        /*0296*/ 	.byte	0x05
	.zero		1


	//   ....[27]....
        /*0298*/ 	.word	0x00000750
        /*029c*/ 	.word	0x000000ff
        /*02a0*/ 	.word	0x000000f0
        /*02a4*/ 	.short	0x0100
        /*02a6*/ 	.byte	0x05
	.zero		1


	//   ....[28]....
        /*02a8*/ 	.word	0x00000760
        /*02ac*/ 	.word	0x000000ff
        /*02b0*/ 	.word	0x00000070
        /*02b4*/ 	.short	0x0100
        /*02b6*/ 	.byte	0x05
	.zero		1


	//   ....[29]....
        /*02b8*/ 	.word	0x00000770
        /*02bc*/ 	.word	0x000000ff
        /*02c0*/ 	.word	0x000000f8
        /*02c4*/ 	.short	0x0100
        /*02c6*/ 	.byte	0x05
	.zero		1


	//   ....[30]....
        /*02c8*/ 	.word	0x00000780
        /*02cc*/ 	.word	0x000000ff
        /*02d0*/ 	.word	0x00000078
        /*02d4*/ 	.short	0x0100
        /*02d6*/ 	.byte	0x05
	.zero		1


	//   ....[31]....
        /*02d8*/ 	.word	0x00000790
        /*02dc*/ 	.word	0x000000ff
        /*02e0*/ 	.word	0x00000100
        /*02e4*/ 	.short	0x0100
        /*02e6*/ 	.byte	0x05
	.zero		1


	//   ....[32]....
        /*02e8*/ 	.word	0x000007a0
        /*02ec*/ 	.word	0x000000ff
        /*02f0*/ 	.word	0x00000080
        /*02f4*/ 	.short	0x0100
        /*02f6*/ 	.byte	0x05
	.zero		1


	//   ....[33]....
        /*02f8*/ 	.word	0x000007b0
        /*02fc*/ 	.word	0x000000ff
        /*0300*/ 	.word	0x00000108
        /*0304*/ 	.short	0x0100
        /*0306*/ 	.byte	0x05
	.zero		1


	//   ....[34]....
        /*0308*/ 	.word	0x000008f0
        /*030c*/ 	.word	0x000000ff
        /*0310*/ 	.word	0x00000110
        /*0314*/ 	.short	0x0100
        /*0316*/ 	.byte	0x06
	.zero		1


	//   ....[35]....
        /*0318*/ 	.word	0x00000900
        /*031c*/ 	.word	0x000000ff
        /*0320*/ 	.word	0x00000118
        /*0324*/ 	.short	0x0100
        /*0326*/ 	.byte	0x06
	.zero		1


	//   ....[36]....
        /*0328*/ 	.word	0x000009f0
        /*032c*/ 	.word	0x000000ff
        /*0330*/ 	.word	0x00000120
        /*0334*/ 	.short	0x0100
        /*0336*/ 	.byte	0x05
	.zero		1


	//   ....[37]....
        /*0338*/ 	.word	0x00000a00
        /*033c*/ 	.word	0x000000ff
        /*0340*/ 	.word	0x00000128
        /*0344*/ 	.short	0x0100
        /*0346*/ 	.byte	0x05
	.zero		1


	//   ....[38]....
        /*0348*/ 	.word	0x00000b40
        /*034c*/ 	.word	0x000000ff
        /*0350*/ 	.word	0x00000130
        /*0354*/ 	.short	0x0100
        /*0356*/ 	.byte	0x05
	.zero		1


	//   ....[39]....
        /*0358*/ 	.word	0x00000b50
        /*035c*/ 	.word	0x000000ff
        /*0360*/ 	.word	0x00000140
        /*0364*/ 	.short	0x0100
        /*0366*/ 	.byte	0x05
	.zero		1


	//   ....[40]....
        /*0368*/ 	.word	0x00000b60
        /*036c*/ 	.word	0x000000ff
        /*0370*/ 	.word	0x00000138
        /*0374*/ 	.short	0x0100
        /*0376*/ 	.byte	0x05
	.zero		1


	//   ....[41]....
        /*0378*/ 	.word	0x00000b70
        /*037c*/ 	.word	0x000000ff
        /*0380*/ 	.word	0x00000148
        /*0384*/ 	.short	0x0100
        /*0386*/ 	.byte	0x05
	.zero		1


	//   ....[42]....
        /*0388*/ 	.word	0x00000ca0
        /*038c*/ 	.word	0x000000ff
        /*0390*/ 	.word	0x00000150
        /*0394*/ 	.short	0x0100
        /*0396*/ 	.byte	0x06
	.zero		1


	//   ....[43]....
        /*0398*/ 	.word	0x00000cb0
        /*039c*/ 	.word	0x000000ff
        /*03a0*/ 	.word	0x00000170
        /*03a4*/ 	.short	0x0100
        /*03a6*/ 	.byte	0x06
	.zero		1


	//   ....[44]....
        /*03a8*/ 	.word	0x00000cc0
        /*03ac*/ 	.word	0x000000ff
        /*03b0*/ 	.word	0x00000158
        /*03b4*/ 	.short	0x0100
        /*03b6*/ 	.byte	0x06
	.zero		1


	//   ....[45]....
        /*03b8*/ 	.word	0x00000cd0
        /*03bc*/ 	.word	0x000000ff
        /*03c0*/ 	.word	0x00000178
        /*03c4*/ 	.short	0x0100
        /*03c6*/ 	.byte	0x06
	.zero		1


	//   ....[46]....
        /*03c8*/ 	.word	0x00000ce0
        /*03cc*/ 	.word	0x000000ff
        /*03d0*/ 	.word	0x00000160
        /*03d4*/ 	.short	0x0100
        /*03d6*/ 	.byte	0x06
	.zero		1


	//   ....[47]....
        /*03d8*/ 	.word	0x00000cf0
        /*03dc*/ 	.word	0x000000ff
        /*03e0*/ 	.word	0x00000180
        /*03e4*/ 	.short	0x0100
        /*03e6*/ 	.byte	0x06
	.zero		1


	//   ....[48]....
        /*03e8*/ 	.word	0x00000d00
        /*03ec*/ 	.word	0x000000ff
        /*03f0*/ 	.word	0x00000168
        /*03f4*/ 	.short	0x0100
        /*03f6*/ 	.byte	0x06
	.zero		1


	//   ....[49]....
        /*03f8*/ 	.word	0x00000d10
        /*03fc*/ 	.word	0x000000ff
        /*0400*/ 	.word	0x00000188
        /*0404*/ 	.short	0x0100
        /*0406*/ 	.byte	0x06
	.zero		1


	//   ....[50]....
        /*0408*/ 	.word	0x00000e00
        /*040c*/ 	.word	0x000000ff
        /*0410*/ 	.word	0x00000190
        /*0414*/ 	.short	0x0100
        /*0416*/ 	.byte	0x05
	.zero		1


	//   ....[51]....
        /*0418*/ 	.word	0x00000e10
        /*041c*/ 	.word	0x000000ff
        /*0420*/ 	.word	0x000001a0
        /*0424*/ 	.short	0x0100
        /*0426*/ 	.byte	0x05
	.zero		1


	//   ....[52]....
        /*0428*/ 	.word	0x00000e20
        /*042c*/ 	.word	0x000000ff
        /*0430*/ 	.word	0x00000198
        /*0434*/ 	.short	0x0100
        /*0436*/ 	.byte	0x05
	.zero		1


	//   ....[53]....
        /*0438*/ 	.word	0x00000e30
        /*043c*/ 	.word	0x000000ff
        /*0440*/ 	.word	0x000001a8
        /*0444*/ 	.short	0x0100
        /*0446*/ 	.byte	0x05
	.zero		1


	//   ....[54]....
        /*0448*/ 	.word	0x000016e0
        /*044c*/ 	.word	0x00000003
        /*0450*/ 	.word	0x000001a0
        /*0454*/ 	.short	0x010a
        /*0456*/ 	.byte	0xff
	.zero		1


	//   ....[55]....
        /*0458*/ 	.word	0x00001710
        /*045c*/ 	.word	0x00000003
        /*0460*/ 	.word	0x00000190
        /*0464*/ 	.short	0x0101
        /*0466*/ 	.byte	0xff
	.zero		1


	//   ....[56]....
        /*0468*/ 	.word	0x000017e0
        /*046c*/ 	.word	0x000000ff
        /*0470*/ 	.word	0x00000088
        /*0474*/ 	.short	0x010a
        /*0476*/ 	.byte	0x08
	.zero		1


	//   ....[57]....
        /*0478*/ 	.word	0x00001880
        /*047c*/ 	.word	0x000000ff
        /*0480*/ 	.word	0x00000088
        /*0484*/ 	.short	0x010a
        /*0486*/ 	.byte	0x21
	.zero		1


	//   ....[58]....
        /*0488*/ 	.word	0x000019d0
        /*048c*/ 	.word	0x000000ff
        /*0490*/ 	.word	0x00000088
        /*0494*/ 	.short	0x010a
        /*0496*/ 	.byte	0x08
	.zero		1


	//   ....[59]....
        /*0498*/ 	.word	0x00001b00
        /*049c*/ 	.word	0x000000ff
        /*04a0*/ 	.word	0x00000128
        /*04a4*/ 	.short	0x0101
        /*04a6*/ 	.byte	0x04
	.zero		1


	//   ....[60]....
        /*04a8*/ 	.word	0x00001b10
        /*04ac*/ 	.word	0x000000ff
        /*04b0*/ 	.word	0x00000088
        /*04b4*/ 	.short	0x010a
        /*04b6*/ 	.byte	0x08
	.zero		1


	//   ....[61]....
        /*04b8*/ 	.word	0x00001b90
        /*04bc*/ 	.word	0x000000ff
        /*04c0*/ 	.word	0x00000088
        /*04c4*/ 	.short	0x010a
        /*04c6*/ 	.byte	0x11
	.zero		1


	//   ....[62]....
        /*04c8*/ 	.word	0x00001ce0
        /*04cc*/ 	.word	0x000000ff
        /*04d0*/ 	.word	0x00000088
        /*04d4*/ 	.short	0x010a
        /*04d6*/ 	.byte	0x08
	.zero		1


	//   ....[63]....
        /*04d8*/ 	.word	0x00001e20
        /*04dc*/ 	.word	0x00000002
        /*04e0*/ 	.word	0x00000130
        /*04e4*/ 	.short	0x010a
        /*04e6*/ 	.byte	0xff
	.zero		1


	//   ....[64]....
        /*04e8*/ 	.word	0x00001ee0
        /*04ec*/ 	.word	0x00000002
        /*04f0*/ 	.word	0x00000000
        /*04f4*/ 	.short	0x0101
        /*04f6*/ 	.byte	0xff
	.zero		1


	//   ....[65]....
        /*04f8*/ 	.word	0x00002440
        /*04fc*/ 	.word	0x000000ff
        /*0500*/ 	.word	0x00000000
        /*0504*/ 	.short	0x010a
        /*0506*/ 	.byte	0x05
	.zero		1


	//   ....[66]....
        /*0508*/ 	.word	0x000024d0
        /*050c*/ 	.word	0x000000ff
        /*0510*/ 	.word	0x00000000
        /*0514*/ 	.short	0x010a
        /*0516*/ 	.byte	0x05
	.zero		1


	//   ....[67]....
        /*0518*/ 	.word	0x00002560
        /*051c*/ 	.word	0x000000ff
        /*0520*/ 	.word	0x00000000
        /*0524*/ 	.short	0x010a
        /*0526*/ 	.byte	0x05
	.zero		1


	//   ....[68]....
        /*0528*/ 	.word	0x000025f0
        /*052c*/ 	.word	0x000000ff
        /*0530*/ 	.word	0x00000000
        /*0534*/ 	.short	0x010a
        /*0536*/ 	.byte	0x05
	.zero		1


	//   ....[69]....
        /*0538*/ 	.word	0x00002680
        /*053c*/ 	.word	0x000000ff
        /*0540*/ 	.word	0x00000000
        /*0544*/ 	.short	0x010a
        /*0546*/ 	.byte	0x05
	.zero		1


	//   ....[70]....
        /*0548*/ 	.word	0x00002710
        /*054c*/ 	.word	0x000000ff
        /*0550*/ 	.word	0x00000000
        /*0554*/ 	.short	0x010a
        /*0556*/ 	.byte	0x05
	.zero		1


	//   ....[71]....
        /*0558*/ 	.word	0x000027a0
        /*055c*/ 	.word	0x000000ff
        /*0560*/ 	.word	0x00000000
        /*0564*/ 	.short	0x010a
        /*0566*/ 	.byte	0x05
	.zero		1


	//   ....[72]....
        /*0568*/ 	.word	0x00002830
        /*056c*/ 	.word	0x000000ff
        /*0570*/ 	.word	0x00000000
        /*0574*/ 	.short	0x010a
        /*0576*/ 	.byte	0x05
	.zero		1


	//   ....[73]....
        /*0578*/ 	.word	0x000028c0
        /*057c*/ 	.word	0x000000ff
        /*0580*/ 	.word	0x00000000
        /*0584*/ 	.short	0x010a
        /*0586*/ 	.byte	0x05
	.zero		1


	//   ....[74]....
        /*0588*/ 	.word	0x00002950
        /*058c*/ 	.word	0x000000ff
        /*0590*/ 	.word	0x00000000
        /*0594*/ 	.short	0x010a
        /*0596*/ 	.byte	0x05
	.zero		1


	//   ....[75]....
        /*0598*/ 	.word	0x000029e0
        /*059c*/ 	.word	0x000000ff
        /*05a0*/ 	.word	0x00000000
        /*05a4*/ 	.short	0x010a
        /*05a6*/ 	.byte	0x05
	.zero		1


	//   ....[76]....
        /*05a8*/ 	.word	0x00002a70
        /*05ac*/ 	.word	0x000000ff
        /*05b0*/ 	.word	0x00000000
        /*05b4*/ 	.short	0x010a
        /*05b6*/ 	.byte	0x05
	.zero		1


	//   ....[77]....
        /*05b8*/ 	.word	0x00002b00
        /*05bc*/ 	.word	0x000000ff
        /*05c0*/ 	.word	0x00000000
        /*05c4*/ 	.short	0x010a
        /*05c6*/ 	.byte	0x05
	.zero		1


	//   ....[78]....
        /*05c8*/ 	.word	0x00002b90
        /*05cc*/ 	.word	0x000000ff
        /*05d0*/ 	.word	0x00000000
        /*05d4*/ 	.short	0x010a
        /*05d6*/ 	.byte	0x05
	.zero		1


	//   ....[79]....
        /*05d8*/ 	.word	0x00002c20
        /*05dc*/ 	.word	0x000000ff
        /*05e0*/ 	.word	0x00000000
        /*05e4*/ 	.short	0x010a
        /*05e6*/ 	.byte	0x05
	.zero		1


	//   ....[80]....
        /*05e8*/ 	.word	0x00002cb0
        /*05ec*/ 	.word	0x000000ff
        /*05f0*/ 	.word	0x00000000
        /*05f4*/ 	.short	0x010a
        /*05f6*/ 	.byte	0x05
	.zero		1


	//   ....[81]....
        /*05f8*/ 	.word	0x00002d50
        /*05fc*/ 	.word	0x00000000
        /*0600*/ 	.word	0x00000000
        /*0604*/ 	.short	0x010a
        /*0606*/ 	.byte	0xff
	.zero		1


	//   ....[82]....
        /*0608*/ 	.word	0x00002e80
        /*060c*/ 	.word	0x00000000
        /*0610*/ 	.word	0x00000190
        /*0614*/ 	.short	0x010a
        /*0616*/ 	.byte	0xff
	.zero		1


	//   ....[83]....
        /*0618*/ 	.word	0x00002ef0
        /*061c*/ 	.word	0x00000008
        /*0620*/ 	.word	0x00000000
        /*0624*/ 	.short	0x0101
        /*0626*/ 	.byte	0xff
	.zero		1


	//   ....[84]....
        /*0628*/ 	.word	0x00002f10
        /*062c*/ 	.word	0x000000ff
        /*0630*/ 	.word	0x00000140
        /*0634*/ 	.short	0x010a
        /*0636*/ 	.byte	0x05
	.zero		1


	//   ....[85]....
        /*0638*/ 	.word	0x00003030
        /*063c*/ 	.word	0x00000000
        /*0640*/ 	.word	0x00000130
        /*0644*/ 	.short	0x010a
        /*0646*/ 	.byte	0xff
	.zero		1


	//   ....[86]....
        /*0648*/ 	.word	0x00003130
        /*064c*/ 	.word	0x00000000
        /*0650*/ 	.word	0x00000000
        /*0654*/ 	.short	0x0101
        /*0656*/ 	.byte	0xff
	.zero		1


	//   ....[87]....
        /*0658*/ 	.word	0x000031c0
        /*065c*/ 	.word	0x000000ff
        /*0660*/ 	.word	0x00000140
        /*0664*/ 	.short	0x0106
        /*0666*/ 	.byte	0x05
	.zero		1


	//   ....[88]....
        /*0668*/ 	.word	0x000031e0
        /*066c*/ 	.word	0x000000ff
        /*0670*/ 	.word	0x00000140
        /*0674*/ 	.short	0x010a
        /*0676*/ 	.byte	0x05
	.zero		1


	//   ....[89]....
        /*0678*/ 	.word	0x00003270
        /*067c*/ 	.word	0x000000ff
        /*0680*/ 	.word	0x00000140
        /*0684*/ 	.short	0x0106
        /*0686*/ 	.byte	0x04
	.zero		1


	//   ....[90]....
        /*0688*/ 	.word	0x000032b0
        /*068c*/ 	.word	0x00000000
        /*0690*/ 	.word	0x00000140
        /*0694*/ 	.short	0x010a
        /*0696*/ 	.byte	0xff
	.zero		1


	//   ....[91]....
        /*0698*/ 	.word	0x000037b0
        /*069c*/ 	.word	0x00000000
        /*06a0*/ 	.word	0x00000130
        /*06a4*/ 	.short	0x010a
        /*06a6*/ 	.byte	0xff
	.zero		1


	//   ....[92]....
        /*06a8*/ 	.word	0x000038c0
        /*06ac*/ 	.word	0x00000003
        /*06b0*/ 	.word	0x00000000
        /*06b4*/ 	.short	0x0101
        /*06b6*/ 	.byte	0xff
	.zero		1


	//   ....[93]....
        /*06b8*/ 	.word	0x000038d0
        /*06bc*/ 	.word	0x000000ff
        /*06c0*/ 	.word	0x00000000
        /*06c4*/ 	.short	0x010a
        /*06c6*/ 	.byte	0x04
	.zero		1


	//   ....[94]....
        /*06c8*/ 	.word	0x000038f0
        /*06cc*/ 	.word	0x000000ff
        /*06d0*/ 	.word	0x00000170
        /*06d4*/ 	.short	0x010a
        /*06d6*/ 	.byte	0x08
	.zero		1


	//   ....[95]....
        /*06d8*/ 	.word	0x000039c0
        /*06dc*/ 	.word	0x000000ff
        /*06e0*/ 	.word	0x00000000
        /*06e4*/ 	.short	0x010a
        /*06e6*/ 	.byte	0x07
	.zero		1


	//   ....[96]....
        /*06e8*/ 	.word	0x00003b00
        /*06ec*/ 	.word	0x000000ff
        /*06f0*/ 	.word	0x00000000
        /*06f4*/ 	.short	0x010a
        /*06f6*/ 	.byte	0x04
	.zero		1


	//   ....[97]....
        /*06f8*/ 	.word	0x00003cf0
        /*06fc*/ 	.word	0x000000ff
        /*0700*/ 	.word	0x00000000
        /*0704*/ 	.short	0x010a
        /*0706*/ 	.byte	0x05
	.zero		1


	//   ....[98]....
        /*0708*/ 	.word	0x00003d80
        /*070c*/ 	.word	0x000000ff
        /*0710*/ 	.word	0x00000000
        /*0714*/ 	.short	0x010a
        /*0716*/ 	.byte	0x05
	.zero		1


	//   ....[99]....
        /*0718*/ 	.word	0x00003e10
        /*071c*/ 	.word	0x000000ff
        /*0720*/ 	.word	0x00000000
        /*0724*/ 	.short	0x010a
        /*0726*/ 	.byte	0x05
	.zero		1


	//   ....[100]....
        /*0728*/ 	.word	0x00003ea0
        /*072c*/ 	.word	0x000000ff
        /*0730*/ 	.word	0x00000000
        /*0734*/ 	.short	0x010a
        /*0736*/ 	.byte	0x07
	.zero		1


	//   ....[101]....
        /*0738*/ 	.word	0x000042e0
        /*073c*/ 	.word	0x00000000
        /*0740*/ 	.word	0x00000130
        /*0744*/ 	.short	0x010a
        /*0746*/ 	.byte	0xff
	.zero		1


	//   ....[102]....
        /*0748*/ 	.word	0x000043d0
        /*074c*/ 	.word	0x00000000
        /*0750*/ 	.word	0x00000000
        /*0754*/ 	.short	0x0101
        /*0756*/ 	.byte	0xff
	.zero		1


	//   ....[103]....
        /*0758*/ 	.word	0x000046f0
        /*075c*/ 	.word	0x000000ff
        /*0760*/ 	.word	0x00000128
        /*0764*/ 	.short	0x010a
        /*0766*/ 	.byte	0x06
	.zero		1


	//   ....[104]....
        /*0768*/ 	.word	0x00004870
        /*076c*/ 	.word	0x000000ff
        /*0770*/ 	.word	0x00000118
        /*0774*/ 	.short	0x010a
        /*0776*/ 	.byte	0x06
	.zero		1


	//   ....[105]....
        /*0778*/ 	.word	0x00004ba0
        /*077c*/ 	.word	0x000000ff
        /*0780*/ 	.word	0x00000110
        /*0784*/ 	.short	0x010b
        /*0786*/ 	.byte	0x06
	.zero		1


	//   ....[106]....
        /*0788*/ 	.word	0x00004bc0
        /*078c*/ 	.word	0x000000ff
        /*0790*/ 	.word	0x00000000
        /*0794*/ 	.short	0x0101
        /*0796*/ 	.byte	0x25
	.zero		1


	//   ....[107]....
        /*0798*/ 	.word	0x00004c00
        /*079c*/ 	.word	0x00000000
        /*07a0*/ 	.word	0x00000118
        /*07a4*/ 	.short	0x010a
        /*07a6*/ 	.byte	0xff
	.zero		1


	//   ....[108]....
        /*07a8*/ 	.word	0x00004f80
        /*07ac*/ 	.word	0x00000000
        /*07b0*/ 	.word	0x00000130
        /*07b4*/ 	.short	0x010a
        /*07b6*/ 	.byte	0xff
	.zero		1


	//   ....[109]....
        /*07b8*/ 	.word	0x00005090
        /*07bc*/ 	.word	0x00000000
        /*07c0*/ 	.word	0x00000000
        /*07c4*/ 	.short	0x0101
        /*07c6*/ 	.byte	0xff
	.zero		1


	//   ....[110]....
        /*07c8*/ 	.word	0x00005b90
        /*07cc*/ 	.word	0x000000ff
        /*07d0*/ 	.word	0x00000110
        /*07d4*/ 	.short	0x010a
        /*07d6*/ 	.byte	0x31
	.zero		1


	//   ....[111]....
        /*07d8*/ 	.word	0x00005c40
        /*07dc*/ 	.word	0x000000d8
        /*07e0*/ 	.word	0x00000150
        /*07e4*/ 	.short	0x010a
        /*07e6*/ 	.byte	0xff
	.zero		1


	//   ....[112]....
        /*07e8*/ 	.word	0x00005dd0
        /*07ec*/ 	.word	0x000000ff
        /*07f0*/ 	.word	0x00000110
        /*07f4*/ 	.short	0x010a
        /*07f6*/ 	.byte	0x31
	.zero		1


	//   ....[113]....
        /*07f8*/ 	.word	0x00005ed0
        /*07fc*/ 	.word	0x000000ff
        /*0800*/ 	.word	0x00000000
        /*0804*/ 	.short	0x0101
        /*0806*/ 	.byte	0x04
	.zero		1


	//   ....[114]....
        /*0808*/ 	.word	0x00005f30
        /*080c*/ 	.word	0x000000d8
        /*0810*/ 	.word	0x00000150
        /*0814*/ 	.short	0x010a
        /*0816*/ 	.byte	0xff
	.zero		1


	//   ....[115]....
        /*0818*/ 	.word	0x00006520
        /*081c*/ 	.word	0x000000ff
        /*0820*/ 	.word	0x00000000
        /*0824*/ 	.short	0x0101
        /*0826*/ 	.byte	0x05
	.zero		1


	//   ....[116]....
        /*0828*/ 	.word	0x00007370
        /*082c*/ 	.word	0x00000003
        /*0830*/ 	.word	0x000001a0
        /*0834*/ 	.short	0x010a
        /*0836*/ 	.byte	0xff
	.zero		1


	//   ....[117]....
        /*0838*/ 	.word	0x000073d0
        /*083c*/ 	.word	0x00000002
        /*0840*/ 	.word	0x00000088
        /*0844*/ 	.short	0x010a
        /*0846*/ 	.byte	0xff
	.zero		1


	//   ....[118]....
        /*0848*/ 	.word	0x00007430
        /*084c*/ 	.word	0x00000002
        /*0850*/ 	.word	0x00000088
        /*0854*/ 	.short	0x010a
        /*0856*/ 	.byte	0xff
	.zero		1


	//   ....[119]....
        /*0858*/ 	.word	0x00007480
        /*085c*/ 	.word	0x00000002
        /*0860*/ 	.word	0x00000130
        /*0864*/ 	.short	0x010a
        /*0866*/ 	.byte	0xff
	.zero		1


	//   ....[120]....
        /*0868*/ 	.word	0x000074e0
        /*086c*/ 	.word	0x00000000
        /*0870*/ 	.word	0x00000000
        /*0874*/ 	.short	0x010a
        /*0876*/ 	.byte	0xff
	.zero		1


	//   ....[121]....
        /*0878*/ 	.word	0x00007540
        /*087c*/ 	.word	0x00000000
        /*0880*/ 	.word	0x00000000
        /*0884*/ 	.short	0x010a
        /*0886*/ 	.byte	0xff
	.zero		1


	//   ....[122]....
        /*0888*/ 	.word	0x000075a0
        /*088c*/ 	.word	0x00000000
        /*0890*/ 	.word	0x00000000
        /*0894*/ 	.short	0x010a
        /*0896*/ 	.byte	0xff
	.zero		1


	//   ....[123]....
        /*0898*/ 	.word	0x00007600
        /*089c*/ 	.word	0x00000000
        /*08a0*/ 	.word	0x00000000
        /*08a4*/ 	.short	0x010a
        /*08a6*/ 	.byte	0xff
	.zero		1


	//   ....[124]....
        /*08a8*/ 	.word	0x00007660
        /*08ac*/ 	.word	0x00000000
        /*08b0*/ 	.word	0x00000000
        /*08b4*/ 	.short	0x010a
        /*08b6*/ 	.byte	0xff
	.zero		1


	//   ....[125]....
        /*08b8*/ 	.word	0x000076c0
        /*08bc*/ 	.word	0x00000000
        /*08c0*/ 	.word	0x00000000
        /*08c4*/ 	.short	0x010a
        /*08c6*/ 	.byte	0xff
	.zero		1


	//   ....[126]....
        /*08c8*/ 	.word	0x00007720
        /*08cc*/ 	.word	0x00000000
        /*08d0*/ 	.word	0x00000000
        /*08d4*/ 	.short	0x010a
        /*08d6*/ 	.byte	0xff
	.zero		1


	//   ....[127]....
        /*08d8*/ 	.word	0x00007780
        /*08dc*/ 	.word	0x00000000
        /*08e0*/ 	.word	0x00000000
        /*08e4*/ 	.short	0x010a
        /*08e6*/ 	.byte	0xff
	.zero		1


	//   ....[128]....
        /*08e8*/ 	.word	0x000077e0
        /*08ec*/ 	.word	0x00000000
        /*08f0*/ 	.word	0x00000000
        /*08f4*/ 	.short	0x010a
        /*08f6*/ 	.byte	0xff
	.zero		1


	//   ....[129]....
        /*08f8*/ 	.word	0x00007840
        /*08fc*/ 	.word	0x00000000
        /*0900*/ 	.word	0x00000000
        /*0904*/ 	.short	0x010a
        /*0906*/ 	.byte	0xff
	.zero		1


	//   ....[130]....
        /*0908*/ 	.word	0x000078a0
        /*090c*/ 	.word	0x00000000
        /*0910*/ 	.word	0x00000000
        /*0914*/ 	.short	0x010a
        /*0916*/ 	.byte	0xff
	.zero		1


	//   ....[131]....
        /*0918*/ 	.word	0x00007900
        /*091c*/ 	.word	0x00000000
        /*0920*/ 	.word	0x00000000
        /*0924*/ 	.short	0x010a
        /*0926*/ 	.byte	0xff
	.zero		1


	//   ....[132]....
        /*0928*/ 	.word	0x00007960
        /*092c*/ 	.word	0x00000000
        /*0930*/ 	.word	0x00000000
        /*0934*/ 	.short	0x010a
        /*0936*/ 	.byte	0xff
	.zero		1


	//   ....[133]....
        /*0938*/ 	.word	0x000079c0
        /*093c*/ 	.word	0x00000000
        /*0940*/ 	.word	0x00000000
        /*0944*/ 	.short	0x010a
        /*0946*/ 	.byte	0xff
	.zero		1


	//   ....[134]....
        /*0948*/ 	.word	0x00007a20
        /*094c*/ 	.word	0x00000000
        /*0950*/ 	.word	0x00000000
        /*0954*/ 	.short	0x010a
        /*0956*/ 	.byte	0xff
	.zero		1


	//   ....[135]....
        /*0958*/ 	.word	0x00007a80
        /*095c*/ 	.word	0x00000000
        /*0960*/ 	.word	0x00000000
        /*0964*/ 	.short	0x010a
        /*0966*/ 	.byte	0xff
	.zero		1


	//   ....[136]....
        /*0968*/ 	.word	0x00007ad0
        /*096c*/ 	.word	0x00000000
        /*0970*/ 	.word	0x00000190
        /*0974*/ 	.short	0x010a
        /*0976*/ 	.byte	0xff
	.zero		1


	//   ....[137]....
        /*0978*/ 	.word	0x00007b30
        /*097c*/ 	.word	0x00000000
        /*0980*/ 	.word	0x00000140
        /*0984*/ 	.short	0x010a
        /*0986*/ 	.byte	0xff
	.zero		1


	//   ....[138]....
        /*0988*/ 	.word	0x00007b80
        /*098c*/ 	.word	0x00000000
        /*0990*/ 	.word	0x00000130
        /*0994*/ 	.short	0x010a
        /*0996*/ 	.byte	0xff
	.zero		1


	//   ....[139]....
        /*0998*/ 	.word	0x00007be0
        /*099c*/ 	.word	0x00000000
        /*09a0*/ 	.word	0x00000140
        /*09a4*/ 	.short	0x010a
        /*09a6*/ 	.byte	0xff
	.zero		1


	//   ....[140]....
        /*09a8*/ 	.word	0x00007c30
        /*09ac*/ 	.word	0x00000000
        /*09b0*/ 	.word	0x00000130
        /*09b4*/ 	.short	0x010a
        /*09b6*/ 	.byte	0xff
	.zero		1


	//   ....[141]....
        /*09b8*/ 	.word	0x00007c90
        /*09bc*/ 	.word	0x00000003
        /*09c0*/ 	.word	0x00000170
        /*09c4*/ 	.short	0x010a
        /*09c6*/ 	.byte	0xff
	.zero		1


	//   ....[142]....
        /*09c8*/ 	.word	0x00007cf0
        /*09cc*/ 	.word	0x00000000
        /*09d0*/ 	.word	0x00000000
        /*09d4*/ 	.short	0x010a
        /*09d6*/ 	.byte	0xff
	.zero		1


	//   ....[143]....
        /*09d8*/ 	.word	0x00007d50
        /*09dc*/ 	.word	0x00000000
        /*09e0*/ 	.word	0x00000000
        /*09e4*/ 	.short	0x010a
        /*09e6*/ 	.byte	0xff
	.zero		1


	//   ....[144]....
        /*09e8*/ 	.word	0x00007db0
        /*09ec*/ 	.word	0x00000000
        /*09f0*/ 	.word	0x00000000
        /*09f4*/ 	.short	0x010a
        /*09f6*/ 	.byte	0xff
	.zero		1


	//   ....[145]....
        /*09f8*/ 	.word	0x00007e10
        /*09fc*/ 	.word	0x00000000
        /*0a00*/ 	.word	0x00000000
        /*0a04*/ 	.short	0x010a
        /*0a06*/ 	.byte	0xff
	.zero		1


	//   ....[146]....
        /*0a08*/ 	.word	0x00007e70
        /*0a0c*/ 	.word	0x00000000
        /*0a10*/ 	.word	0x00000000
        /*0a14*/ 	.short	0x010a
        /*0a16*/ 	.byte	0xff
	.zero		1


	//   ....[147]....
        /*0a18*/ 	.word	0x00007ec0
        /*0a1c*/ 	.word	0x00000000
        /*0a20*/ 	.word	0x00000130
        /*0a24*/ 	.short	0x010a
        /*0a26*/ 	.byte	0xff
	.zero		1


	//   ....[148]....
        /*0a28*/ 	.word	0x00007f20
        /*0a2c*/ 	.word	0x00000000
        /*0a30*/ 	.word	0x00000128
        /*0a34*/ 	.short	0x010a
        /*0a36*/ 	.byte	0xff
	.zero		1


	//   ....[149]....
        /*0a38*/ 	.word	0x00007f80
        /*0a3c*/ 	.word	0x00000003
        /*0a40*/ 	.word	0x00000118
        /*0a44*/ 	.short	0x010a
        /*0a46*/ 	.byte	0xff
	.zero		1


	//   ....[150]....
        /*0a48*/ 	.word	0x00007fd0
        /*0a4c*/ 	.word	0x00000000
        /*0a50*/ 	.word	0x00000130
        /*0a54*/ 	.short	0x010a
        /*0a56*/ 	.byte	0xff
	.zero		1


	//   ....[151]....
        /*0a58*/ 	.word	0x00008030
        /*0a5c*/ 	.word	0x00000000
        /*0a60*/ 	.word	0x00000110
        /*0a64*/ 	.short	0x010a
        /*0a66*/ 	.byte	0xff
	.zero		1


	//   ....[152]....
        /*0a68*/ 	.word	0x00008080
        /*0a6c*/ 	.word	0x000000d8
        /*0a70*/ 	.word	0x00000150
        /*0a74*/ 	.short	0x010a
        /*0a76*/ 	.byte	0xff
	.zero		1


	//----- nvinfo : EIATTR_NUM_MBARRIERS
	.align		4
.L_47:
        /*0a78*/ 	.byte	0x03, 0x38
        /*0a7a*/ 	.short	0x0036


	//----- nvinfo : EIATTR_EXIT_INSTR_OFFSETS
	.align		4
        /*0a7c*/ 	.byte	0x04, 0x1c
        /*0a7e*/ 	.short	(.L_49 - .L_48)


	//   ....[0]....
.L_48:
        /*0a80*/ 	.word	0x00002d80


	//   ....[1]....
        /*0a84*/ 	.word	0x00003280


	//   ....[2]....
        /*0a88*/ 	.word	0x000032e0


	//   ....[3]....
        /*0a8c*/ 	.word	0x00004100


	//   ....[4]....
        /*0a90*/ 	.word	0x00004c30


	//   ....[5]....
        /*0a94*/ 	.word	0x00004c70


	//   ....[6]....
        /*0a98*/ 	.word	0x00007360


	//----- nvinfo : EIATTR_MAX_THREADS
	.align		4
.L_49:
        /*0a9c*/ 	.byte	0x04, 0x05
        /*0a9e*/ 	.short	(.L_51 - .L_50)
.L_50:
        /*0aa0*/ 	.word	0x00000100
        /*0aa4*/ 	.word	0x00000001
        /*0aa8*/ 	.word	0x00000001


	//----- nvinfo : EIATTR_CRS_STACK_SIZE
	.align		4
.L_51:
        /*0aac*/ 	.byte	0x04, 0x1e
        /*0aae*/ 	.short	(.L_53 - .L_52)
.L_52:
        /*0ab0*/ 	.word	0x00000000


	//----- nvinfo : EIATTR_CBANK_PARAM_SIZE
	.align		4
.L_53:
        /*0ab4*/ 	.byte	0x03, 0x19
        /*0ab6*/ 	.short	0x0800


	//----- nvinfo : EIATTR_PARAM_CBANK
	.align		4
        /*0ab8*/ 	.byte	0x04, 0x0a
        /*0aba*/ 	.short	(.L_55 - .L_54)
	.align		4
.L_54:
        /*0abc*/ 	.word	index@(.nv.constant0._ZN7cutlass13device_kernelINS_4gemm6kernel13GemmUniversalIN4cute5tupleIJiiiiEEENS1_10collective13CollectiveMmaINS1_35MainloopSm100TmaUmmaWarpSpecializedILi17ELi2ELi4ENS5_IJNS4_1CILi1EEESB_SB_EEEEENS5_IJNSA_ILi128EEENSA_ILi64EEESF_EEENS_12float_e4m3_tENS5_IJlSB_lEEESH_SI_NS4_8TiledMMAINS4_8MMA_AtomIJNS4_10MMA_TraitsINS4_19SM100_MMA_F8F6F4_SSEJSH_SH_fSE_SF_NS4_17integral_constantINS4_4UMMA5MajorELSP_0EEESQ_NSN_INSO_7ScaleInELSR_0EEESS_EEEEEENS4_6LayoutISC_NS5_IJNSA_ILi0EEESW_SW_EEEEENS5_IJNS4_10UnderscoreESZ_SZ_EEEEENS4_13SM90_TMA_LOADENS4_14ComposedLayoutINS4_7SwizzleILi2ELi4ELi3EEENS4_18smem_ptr_flag_bitsILi8EEENSV_INS5_IJNSA_ILi8EEESF_EEENS5_IJSF_SB_EEEEEEEvNS4_8identityES12_S1C_vS1D_EENS_8epilogue10collective18CollectiveEpilogueINS1F_23Sm100TmaWarpSpecializedILi1ELi1ELi64ELb0ELb0EEEJSG_NS5_IJNSV_ISE_SB_EENSV_ISF_SB_EEEEESH_SI_SH_SI_NS1F_6fusion15FusionCallbacksIS1J_NS1N_23LinCombPerRowBiasEltActINS1F_6thread4ReLuESH_fSH_SH_fLi16ELNS_15FloatRoundStyleE2EEESG_S1M_JEEENS4_5SM1004TMEM4LOAD26SM100_TMEM_LOAD_32dp32b64xES12_S1C_NS4_39AutoVectorizingCopyWithAssumedAlignmentILi128EEENS4_14SM90_TMA_STOREES1C_S20_S20_EEEvvEEEEvNT_6ParamsE)
        /*0ac0*/ 	.short	0x0380
        /*0ac2*/ 	.short	0x0800


	//----- nvinfo : EIATTR_SW_WAR
	.align		4
.L_55:
        /*0ac4*/ 	.byte	0x04, 0x36
        /*0ac6*/ 	.short	(.L_57 - .L_56)
.L_56:
        /*0ac8*/ 	.word	0x00000008
.L_57:


//--------------------- .nv.callgraph             --------------------------
	.section	.nv.callgraph,"",@"SHT_CUDA_CALLGRAPH"
	.align	4
	.sectionentsize	8
	.align		4
        /*0000*/ 	.word	0x00000000
	.align		4
        /*0004*/ 	.word	0xffffffff
	.align		4
        /*0008*/ 	.word	index@(_ZN7cutlass13device_kernelINS_4gemm6kernel13GemmUniversalIN4cute5tupleIJiiiiEEENS1_10collective13CollectiveMmaINS1_35MainloopSm100TmaUmmaWarpSpecializedILi17ELi2ELi4ENS5_IJNS4_1CILi1EEESB_SB_EEEEENS5_IJNSA_ILi128EEENSA_ILi64EEESF_EEENS_12float_e4m3_tENS5_IJlSB_lEEESH_SI_NS4_8TiledMMAINS4_8MMA_AtomIJNS4_10MMA_TraitsINS4_19SM100_MMA_F8F6F4_SSEJSH_SH_fSE_SF_NS4_17integral_constantINS4_4UMMA5MajorELSP_0EEESQ_NSN_INSO_7ScaleInELSR_0EEESS_EEEEEENS4_6LayoutISC_NS5_IJNSA_ILi0EEESW_SW_EEEEENS5_IJNS4_10UnderscoreESZ_SZ_EEEEENS4_13SM90_TMA_LOADENS4_14ComposedLayoutINS4_7SwizzleILi2ELi4ELi3EEENS4_18smem_ptr_flag_bitsILi8EEENSV_INS5_IJNSA_ILi8EEESF_EEENS5_IJSF_SB_EEEEEEEvNS4_8identityES12_S1C_vS1D_EENS_8epilogue10collective18CollectiveEpilogueINS1F_23Sm100TmaWarpSpecializedILi1ELi1ELi64ELb0ELb0EEEJSG_NS5_IJNSV_ISE_SB_EENSV_ISF_SB_EEEEESH_SI_SH_SI_NS1F_6fusion15FusionCallbacksIS1J_NS1N_23LinCombPerRowBiasEltActINS1F_6thread4ReLuESH_fSH_SH_fLi16ELNS_15FloatRoundStyleE2EEESG_S1M_JEEENS4_5SM1004TMEM4LOAD26SM100_TMEM_LOAD_32dp32b64xES12_S1C_NS4_39AutoVectorizingCopyWithAssumedAlignmentILi128EEENS4_14SM90_TMA_STOREES1C_S20_S20_EEEvvEEEEvNT_6ParamsE)
	.align		4
        /*000c*/ 	.word	index@(__assertfail)
	.align		4
        /*0010*/ 	.word	0x00000000
	.align		4
        /*0014*/ 	.word	0xfffffffe
	.align		4
        /*0018*/ 	.word	0x00000000
	.align		4
        /*001c*/ 	.word	0xfffffffd
	.align		4
        /*0020*/ 	.word	0x00000000
	.align		4
        /*0024*/ 	.word	0xfffffffc


//--------------------- .nv.constant4             --------------------------
	.section	.nv.constant4,"a",@progbits
	.align	8
	.align		8
.nv.constant4:
        /*0000*/ 	.dword	__assertfail
	.align		8
        /*0008*/ 	.dword	__unnamed_1
	.align		8
        /*0010*/ 	.dword	__unnamed_2
	.align		8
        /*0018*/ 	.dword	_ZN39_INTERNAL_96daabcb_4_k_cu_876dc829_29384cuda3std3__45__cpo5beginE
	.align		8
        /*0020*/ 	.dword	_ZN39_INTERNAL_96daabcb_4_k_cu_876dc829_29384cuda3std3__45__cpo3endE
	.align		8
        /*0028*/ 	.dword	_ZN39_INTERNAL_96daabcb_4_k_cu_876dc829_29384cuda3std3__45__cpo6cbeginE
	.align		8
        /*0030*/ 	.dword	_ZN39_INTERNAL_96daabcb_4_k_cu_876dc829_29384cuda3std3__45__cpo4cendE
	.align		8
        /*0038*/ 	.dword	_ZN39_INTERNAL_96daabcb_4_k_cu_876dc829_29384cuda3std3__441_GLOBAL__N__96daabcb_4_k_cu_876dc829_29386ignoreE
	.align		8
        /*0040*/ 	.dword	_ZN39_INTERNAL_96daabcb_4_k_cu_876dc829_29384cuda3std3__419piecewise_constructE
	.align		8
        /*0048*/ 	.dword	_ZN39_INTERNAL_96daabcb_4_k_cu_876dc829_29384cuda3std3__48in_placeE
	.align		8
        /*0050*/ 	.dword	_ZN39_INTERNAL_96daabcb_4_k_cu_876dc829_29384cuda3std6ranges3__45__cpo4swapE
	.align		8
        /*0058*/ 	.dword	_ZN39_INTERNAL_96daabcb_4_k_cu_876dc829_29384cuda3std6ranges3__45__cpo9iter_moveE
	.align		8
        /*0060*/ 	.dword	_ZN39_INTERNAL_96daabcb_4_k_cu_876dc829_29384cute7productE
	.align		8
        /*0068*/ 	.dword	_ZN39_INTERNAL_96daabcb_4_k_cu_876dc829_29384cute1_E
	.align		8
        /*0070*/ 	.dword	$str$25
	.align		8
        /*0078*/ 	.dword	$str$26
	.align		8
        /*0080*/ 	.dword	$str$27
	.align		8
        /*0088*/ 	.dword	$str$28


//--------------------- .text._ZN7cutlass13device_kernelINS_4gemm6kernel13GemmUniversalIN4cute5tupleIJiiiiEEENS1_10collective13CollectiveMmaINS1_35MainloopSm100TmaUmmaWarpSpecializedILi17ELi2ELi4ENS5_IJNS4_1CILi1EEESB_SB_EEEEENS5_IJNSA_ILi128EEENSA_ILi64EEESF_EEENS_12float_e4m3_tENS5_IJlSB_lEEESH_SI_NS4_8TiledMMAINS4_8MMA_AtomIJNS4_10MMA_TraitsINS4_19SM100_MMA_F8F6F4_SSEJSH_SH_fSE_SF_NS4_17integral_constantINS4_4UMMA5MajorELSP_0EEESQ_NSN_INSO_7ScaleInELSR_0EEESS_EEEEEENS4_6LayoutISC_NS5_IJNSA_ILi0EEESW_SW_EEEEENS5_IJNS4_10UnderscoreESZ_SZ_EEEEENS4_13SM90_TMA_LOADENS4_14ComposedLayoutINS4_7SwizzleILi2ELi4ELi3EEENS4_18smem_ptr_flag_bitsILi8EEENSV_INS5_IJNSA_ILi8EEESF_EEENS5_IJSF_SB_EEEEEEEvNS4_8identityES12_S1C_vS1D_EENS_8epilogue10collective18CollectiveEpilogueINS1F_23Sm100TmaWarpSpecializedILi1ELi1ELi64ELb0ELb0EEEJSG_NS5_IJNSV_ISE_SB_EENSV_ISF_SB_EEEEESH_SI_SH_SI_NS1F_6fusion15FusionCallbacksIS1J_NS1N_23LinCombPerRowBiasEltActINS1F_6thread4ReLuESH_fSH_SH_fLi16ELNS_15FloatRoundStyleE2EEESG_S1M_JEEENS4_5SM1004TMEM4LOAD26SM100_TMEM_LOAD_32dp32b64xES12_S1C_NS4_39AutoVectorizingCopyWithAssumedAlignmentILi128EEENS4_14SM90_TMA_STOREES1C_S20_S20_EEEvvEEEEvNT_6ParamsE --------------------------
	.section	.text._ZN7cutlass13device_kernelINS_4gemm6kernel13GemmUniversalIN4cute5tupleIJiiiiEEENS1_10collective13CollectiveMmaINS1_35MainloopSm100TmaUmmaWarpSpecializedILi17ELi2ELi4ENS5_IJNS4_1CILi1EEESB_SB_EEEEENS5_IJNSA_ILi128EEENSA_ILi64EEESF_EEENS_12float_e4m3_tENS5_IJlSB_lEEESH_SI_NS4_8TiledMMAINS4_8MMA_AtomIJNS4_10MMA_TraitsINS4_19SM100_MMA_F8F6F4_SSEJSH_SH_fSE_SF_NS4_17integral_constantINS4_4UMMA5MajorELSP_0EEESQ_NSN_INSO_7ScaleInELSR_0EEESS_EEEEEENS4_6LayoutISC_NS5_IJNSA_ILi0EEESW_SW_EEEEENS5_IJNS4_10UnderscoreESZ_SZ_EEEEENS4_13SM90_TMA_LOADENS4_14ComposedLayoutINS4_7SwizzleILi2ELi4ELi3EEENS4_18smem_ptr_flag_bitsILi8EEENSV_INS5_IJNSA_ILi8EEESF_EEENS5_IJSF_SB_EEEEEEEvNS4_8identityES12_S1C_vS1D_EENS_8epilogue10collective18CollectiveEpilogueINS1F_23Sm100TmaWarpSpecializedILi1ELi1ELi64ELb0ELb0EEEJSG_NS5_IJNSV_ISE_SB_EENSV_ISF_SB_EEEEESH_SI_SH_SI_NS1F_6fusion15FusionCallbacksIS1J_NS1N_23LinCombPerRowBiasEltActINS1F_6thread4ReLuESH_fSH_SH_fLi16ELNS_15FloatRoundStyleE2EEESG_S1M_JEEENS4_5SM1004TMEM4LOAD26SM100_TMEM_LOAD_32dp32b64xES12_S1C_NS4_39AutoVectorizingCopyWithAssumedAlignmentILi128EEENS4_14SM90_TMA_STOREES1C_S20_S20_EEEvvEEEEvNT_6ParamsE,"ax",@progbits
	.align	128
.text._ZN7cutlass13device_kernelINS_4gemm6kernel13GemmUniversalIN4cute5tupleIJiiiiEEENS1_10collective13CollectiveMmaINS1_35MainloopSm100TmaUmmaWarpSpecializedILi17ELi2ELi4ENS5_IJNS4_1CILi1EEESB_SB_EEEEENS5_IJNSA_ILi128EEENSA_ILi64EEESF_EEENS_12float_e4m3_tENS5_IJlSB_lEEESH_SI_NS4_8TiledMMAINS4_8MMA_AtomIJNS4_10MMA_TraitsINS4_19SM100_MMA_F8F6F4_SSEJSH_SH_fSE_SF_NS4_17integral_constantINS4_4UMMA5MajorELSP_0EEESQ_NSN_INSO_7ScaleInELSR_0EEESS_EEEEEENS4_6LayoutISC_NS5_IJNSA_ILi0EEESW_SW_EEEEENS5_IJNS4_10UnderscoreESZ_SZ_EEEEENS4_13SM90_TMA_LOADENS4_14ComposedLayoutINS4_7SwizzleILi2ELi4ELi3EEENS4_18smem_ptr_flag_bitsILi8EEENSV_INS5_IJNSA_ILi8EEESF_EEENS5_IJSF_SB_EEEEEEEvNS4_8identityES12_S1C_vS1D_EENS_8epilogue10collective18CollectiveEpilogueINS1F_23Sm100TmaWarpSpecializedILi1ELi1ELi64ELb0ELb0EEEJSG_NS5_IJNSV_ISE_SB_EENSV_ISF_SB_EEEEESH_SI_SH_SI_NS1F_6fusion15FusionCallbacksIS1J_NS1N_23LinCombPerRowBiasEltActINS1F_6thread4ReLuESH_fSH_SH_fLi16ELNS_15FloatRoundStyleE2EEESG_S1M_JEEENS4_5SM1004TMEM4LOAD26SM100_TMEM_LOAD_32dp32b64xES12_S1C_NS4_39AutoVectorizingCopyWithAssumedAlignmentILi128EEENS4_14SM90_TMA_STOREES1C_S20_S20_EEEvvEEEEvNT_6ParamsE:
        .type           _ZN7cutlass13device_kernelINS_4gemm6kernel13GemmUniversalIN4cute5tupleIJiiiiEEENS1_10collective13CollectiveMmaINS1_35MainloopSm100TmaUmmaWarpSpecializedILi17ELi2ELi4ENS5_IJNS4_1CILi1EEESB_SB_EEEEENS5_IJNSA_ILi128EEENSA_ILi64EEESF_EEENS_12float_e4m3_tENS5_IJlSB_lEEESH_SI_NS4_8TiledMMAINS4_8MMA_AtomIJNS4_10MMA_TraitsINS4_19SM100_MMA_F8F6F4_SSEJSH_SH_fSE_SF_NS4_17integral_constantINS4_4UMMA5MajorELSP_0EEESQ_NSN_INSO_7ScaleInELSR_0EEESS_EEEEEENS4_6LayoutISC_NS5_IJNSA_ILi0EEESW_SW_EEEEENS5_IJNS4_10UnderscoreESZ_SZ_EEEEENS4_13SM90_TMA_LOADENS4_14ComposedLayoutINS4_7SwizzleILi2ELi4ELi3EEENS4_18smem_ptr_flag_bitsILi8EEENSV_INS5_IJNSA_ILi8EEESF_EEENS5_IJSF_SB_EEEEEEEvNS4_8identityES12_S1C_vS1D_EENS_8epilogue10collective18CollectiveEpilogueINS1F_23Sm100TmaWarpSpecializedILi1ELi1ELi64ELb0ELb0EEEJSG_NS5_IJNSV_ISE_SB_EENSV_ISF_SB_EEEEESH_SI_SH_SI_NS1F_6fusion15FusionCallbacksIS1J_NS1N_23LinCombPerRowBiasEltActINS1F_6thread4ReLuESH_fSH_SH_fLi16ELNS_15FloatRoundStyleE2EEESG_S1M_JEEENS4_5SM1004TMEM4LOAD26SM100_TMEM_LOAD_32dp32b64xES12_S1C_NS4_39AutoVectorizingCopyWithAssumedAlignmentILi128EEENS4_14SM90_TMA_STOREES1C_S20_S20_EEEvvEEEEvNT_6ParamsE,@function
        .size           _ZN7cutlass13device_kernelINS_4gemm6kernel13GemmUniversalIN4cute5tupleIJiiiiEEENS1_10collective13CollectiveMmaINS1_35MainloopSm100TmaUmmaWarpSpecializedILi17ELi2ELi4ENS5_IJNS4_1CILi1EEESB_SB_EEEEENS5_IJNSA_ILi128EEENSA_ILi64EEESF_EEENS_12float_e4m3_tENS5_IJlSB_lEEESH_SI_NS4_8TiledMMAINS4_8MMA_AtomIJNS4_10MMA_TraitsINS4_19SM100_MMA_F8F6F4_SSEJSH_SH_fSE_SF_NS4_17integral_constantINS4_4UMMA5MajorELSP_0EEESQ_NSN_INSO_7ScaleInELSR_0EEESS_EEEEEENS4_6LayoutISC_NS5_IJNSA_ILi0EEESW_SW_EEEEENS5_IJNS4_10UnderscoreESZ_SZ_EEEEENS4_13SM90_TMA_LOADENS4_14ComposedLayoutINS4_7SwizzleILi2ELi4ELi3EEENS4_18smem_ptr_flag_bitsILi8EEENSV_INS5_IJNSA_ILi8EEESF_EEENS5_IJSF_SB_EEEEEEEvNS4_8identityES12_S1C_vS1D_EENS_8epilogue10collective18CollectiveEpilogueINS1F_23Sm100TmaWarpSpecializedILi1ELi1ELi64ELb0ELb0EEEJSG_NS5_IJNSV_ISE_SB_EENSV_ISF_SB_EEEEESH_SI_SH_SI_NS1F_6fusion15FusionCallbacksIS1J_NS1N_23LinCombPerRowBiasEltActINS1F_6thread4ReLuESH_fSH_SH_fLi16ELNS_15FloatRoundStyleE2EEESG_S1M_JEEENS4_5SM1004TMEM4LOAD26SM100_TMEM_LOAD_32dp32b64xES12_S1C_NS4_39AutoVectorizingCopyWithAssumedAlignmentILi128EEENS4_14SM90_TMA_STOREES1C_S20_S20_EEEvvEEEEvNT_6ParamsE,(.L_x_170 - _ZN7cutlass13device_kernelINS_4gemm6kernel13GemmUniversalIN4cute5tupleIJiiiiEEENS1_10collective13CollectiveMmaINS1_35MainloopSm100TmaUmmaWarpSpecializedILi17ELi2ELi4ENS5_IJNS4_1CILi1EEESB_SB_EEEEENS5_IJNSA_ILi128EEENSA_ILi64EEESF_EEENS_12float_e4m3_tENS5_IJlSB_lEEESH_SI_NS4_8TiledMMAINS4_8MMA_AtomIJNS4_10MMA_TraitsINS4_19SM100_MMA_F8F6F4_SSEJSH_SH_fSE_SF_NS4_17integral_constantINS4_4UMMA5MajorELSP_0EEESQ_NSN_INSO_7ScaleInELSR_0EEESS_EEEEEENS4_6LayoutISC_NS5_IJNSA_ILi0EEESW_SW_EEEEENS5_IJNS4_10UnderscoreESZ_SZ_EEEEENS4_13SM90_TMA_LOADENS4_14ComposedLayoutINS4_7SwizzleILi2ELi4ELi3EEENS4_18smem_ptr_flag_bitsILi8EEENSV_INS5_IJNSA_ILi8EEESF_EEENS5_IJSF_SB_EEEEEEEvNS4_8identityES12_S1C_vS1D_EENS_8epilogue10collective18CollectiveEpilogueINS1F_23Sm100TmaWarpSpecializedILi1ELi1ELi64ELb0ELb0EEEJSG_NS5_IJNSV_ISE_SB_EENSV_ISF_SB_EEEEESH_SI_SH_SI_NS1F_6fusion15FusionCallbacksIS1J_NS1N_23LinCombPerRowBiasEltActINS1F_6thread4ReLuESH_fSH_SH_fLi16ELNS_15FloatRoundStyleE2EEESG_S1M_JEEENS4_5SM1004TMEM4LOAD26SM100_TMEM_LOAD_32dp32b64xES12_S1C_NS4_39AutoVectorizingCopyWithAssumedAlignmentILi128EEENS4_14SM90_TMA_STOREES1C_S20_S20_EEEvvEEEEvNT_6ParamsE)
        .other          _ZN7cutlass13device_kernelINS_4gemm6kernel13GemmUniversalIN4cute5tupleIJiiiiEEENS1_10collective13CollectiveMmaINS1_35MainloopSm100TmaUmmaWarpSpecializedILi17ELi2ELi4ENS5_IJNS4_1CILi1EEESB_SB_EEEEENS5_IJNSA_ILi128EEENSA_ILi64EEESF_EEENS_12float_e4m3_tENS5_IJlSB_lEEESH_SI_NS4_8TiledMMAINS4_8MMA_AtomIJNS4_10MMA_TraitsINS4_19SM100_MMA_F8F6F4_SSEJSH_SH_fSE_SF_NS4_17integral_constantINS4_4UMMA5MajorELSP_0EEESQ_NSN_INSO_7ScaleInELSR_0EEESS_EEEEEENS4_6LayoutISC_NS5_IJNSA_ILi0EEESW_SW_EEEEENS5_IJNS4_10UnderscoreESZ_SZ_EEEEENS4_13SM90_TMA_LOADENS4_14ComposedLayoutINS4_7SwizzleILi2ELi4ELi3EEENS4_18smem_ptr_flag_bitsILi8EEENSV_INS5_IJNSA_ILi8EEESF_EEENS5_IJSF_SB_EEEEEEEvNS4_8identityES12_S1C_vS1D_EENS_8epilogue10collective18CollectiveEpilogueINS1F_23Sm100TmaWarpSpecializedILi1ELi1ELi64ELb0ELb0EEEJSG_NS5_IJNSV_ISE_SB_EENSV_ISF_SB_EEEEESH_SI_SH_SI_NS1F_6fusion15FusionCallbacksIS1J_NS1N_23LinCombPerRowBiasEltActINS1F_6thread4ReLuESH_fSH_SH_fLi16ELNS_15FloatRoundStyleE2EEESG_S1M_JEEENS4_5SM1004TMEM4LOAD26SM100_TMEM_LOAD_32dp32b64xES12_S1C_NS4_39AutoVectorizingCopyWithAssumedAlignmentILi128EEENS4_14SM90_TMA_STOREES1C_S20_S20_EEEvvEEEEvNT_6ParamsE,@"STO_CUDA_ENTRY STV_DEFAULT"
_ZN7cutlass13device_kernelINS_4gemm6kernel13GemmUniversalIN4cute5tupleIJiiiiEEENS1_10collective13CollectiveMmaINS1_35MainloopSm100TmaUmmaWarpSpecializedILi17ELi2ELi4ENS5_IJNS4_1CILi1EEESB_SB_EEEEENS5_IJNSA_ILi128EEENSA_ILi64EEESF_EEENS_12float_e4m3_tENS5_IJlSB_lEEESH_SI_NS4_8TiledMMAINS4_8MMA_AtomIJNS4_10MMA_TraitsINS4_19SM100_MMA_F8F6F4_SSEJSH_SH_fSE_SF_NS4_17integral_constantINS4_4UMMA5MajorELSP_0EEESQ_NSN_INSO_7ScaleInELSR_0EEESS_EEEEEENS4_6LayoutISC_NS5_IJNSA_ILi0EEESW_SW_EEEEENS5_IJNS4_10UnderscoreESZ_SZ_EEEEENS4_13SM90_TMA_LOADENS4_14ComposedLayoutINS4_7SwizzleILi2ELi4ELi3EEENS4_18smem_ptr_flag_bitsILi8EEENSV_INS5_IJNSA_ILi8EEESF_EEENS5_IJSF_SB_EEEEEEEvNS4_8identityES12_S1C_vS1D_EENS_8epilogue10collective18CollectiveEpilogueINS1F_23Sm100TmaWarpSpecializedILi1ELi1ELi64ELb0ELb0EEEJSG_NS5_IJNSV_ISE_SB_EENSV_ISF_SB_EEEEESH_SI_SH_SI_NS1F_6fusion15FusionCallbacksIS1J_NS1N_23LinCombPerRowBiasEltActINS1F_6thread4ReLuESH_fSH_SH_fLi16ELNS_15FloatRoundStyleE2EEESG_S1M_JEEENS4_5SM1004TMEM4LOAD26SM100_TMEM_LOAD_32dp32b64xES12_S1C_NS4_39AutoVectorizingCopyWithAssumedAlignmentILi128EEENS4_14SM90_TMA_STOREES1C_S20_S20_EEEvvEEEEvNT_6ParamsE:
[----:B------:R-:W1:Y:S01]  /*0000*/  LDC R1, c[0x0][0x37c] ;  /* 0x0000df00ff017b82 */ /* 0x000e620000000800 */
[----:B------:R-:W2:Y:S01]  /*0010*/  S2R R0, SR_TID.X ;  /* 0x0000000000007919 */ /* 0x000ea20000002100 */
[----:B------:R-:W3:Y:S01]  /*0020*/  LDCU.64 UR6, c[0x0][0x890] ;  /* 0x00011200ff0677ac */ /* 0x000ee20008000a00 */
[----:B------:R-:W-:Y:S02]  /*0030*/  PRMT R215, RZ, 0x7610, R215 ;  /* 0x00007610ffd77816 */ /* 0x000fe400000000d7 */
[----:B------:R-:W-:Y:S01]  /*0040*/  ELECT P5, URZ, PT ;  /* 0x0000000000ff782f */ /* 0x000fe200038a0000 */
[----:B------:R-:W4:Y:S01]  /*0050*/  LDCU.64 UR46, c[0x0][0x358] ;  /* 0x00006b00ff2e77ac */ /* 0x000f220008000a00 */
[----:B---3--:R-:W-:-:S04]  /*0060*/  UISETP.NE.U32.AND UP2, UPT, UR6, URZ, UPT ;  /* 0x000000ff0600728c */ /* 0x008fc8000bf45070 */
[----:B------:R-:W-:Y:S01]  /*0070*/  UISETP.NE.AND.EX UP2, UPT, UR7, URZ, UPT, UP2 ;  /* 0x000000ff0700728c */ /* 0x000fe2000bf45320 */
[----:B--2---:R-:W-:-:S05]  /*0080*/  SHF.R.U32.HI R225, RZ, 0x5, R0 ;  /* 0x00000005ffe17819 */ /* 0x004fca0000011600 */
[----:B------:R-:W2:Y:S02]  /*0090*/  SHFL.IDX PT, R2, R225, RZ, 0x1f ;  /* 0x00001fffe1027589 */ /* 0x000ea400000e0000 */
[----:B--2---:R-:W-:Y:S01]  /*00a0*/  R2UR UR8, R2 ;  /* 0x00000000020872ca */ /* 0x004fe200000e0000 */
[----:B-1--4-:R-:W-:Y:S05]  /*00b0*/  BRA.U UP2, `(.L_x_0) ;  /* 0x00000001022c7547 */ /* 0x012fea000b800000 */
[----:B------:R-:W1:Y:S02]  /*00c0*/  LDCU.64 UR4, c[0x0][0x888] ;  /* 0x00011100ff0477ac */ /* 0x000e640008000a00 */
[----:B-1----:R-:W-:-:S04]  /*00d0*/  UISETP.NE.U32.AND UP0, UPT, UR4, URZ, UPT ;  /* 0x000000ff0400728c */ /* 0x002fc8000bf05070 */
[----:B------:R-:W-:-:S09]  /*00e0*/  UISETP.NE.AND.EX UP0, UPT, UR5, URZ, UPT, UP0 ;  /* 0x000000ff0500728c */ /* 0x000fd2000bf05300 */
[----:B------:R-:W-:Y:S05]  /*00f0*/  BRA.U !UP0, `(.L_x_1) ;  /* 0x0000000108107547 */ /* 0x000fea000b800000 */
[----:B------:R-:W1:Y:S02]  /*0100*/  LDC.64 R2, c[0x0][0x888] ;  /* 0x00022200ff027b82 */ /* 0x000e640000000a00 */
[----:B-1----:R1:W5:Y:S01]  /*0110*/  LDG.E R141, desc[UR46][R2.64] ;  /* 0x0000002e028d7981 */ /* 0x002362000c1e1900 */
[----:B------:R-:W-:Y:S01]  /*0120*/  HFMA2 R215, -RZ, RZ, 0, 5.9604644775390625e-08 ;  /* 0x00000001ffd77431 */ /* 0x000fe200000001ff */
[----:B------:R-:W-:Y:S05]  /*0130*/  BRA `(.L_x_0) ;  /* 0x00000000000c7947 */ /* 0x000fea0003800000 */
.L_x_1:
[----:B------:R-:W1:Y:S01]  /*0140*/  LDCU UR4, c[0x0][0x880] ;  /* 0x00011000ff0477ac */ /* 0x000e620008000800 */
[----:B------:R-:W-:Y:S01]  /*0150*/  HFMA2 R215, -RZ, RZ, 0, 5.9604644775390625e-08 ;  /* 0x00000001ffd77431 */ /* 0x000fe200000001ff */
[----:B-1----:R-:W-:-:S07]  /*0160*/  MOV R141, UR4 ;  /* 0x00000004008d7c02 */ /* 0x002fce0008000f00 */
.L_x_0:
[----:B------:R-:W2:Y:S02]  /*0170*/  LDCU.64 UR4, c[0x0][0x8b0] ;  /* 0x00011600ff0477ac */ /* 0x000ea40008000a00 */
[----:B--2---:R-:W-:-:S04]  /*0180*/  UISETP.NE.U32.AND UP0, UPT, UR4, URZ, UPT ;  /* 0x000000ff0400728c */ /* 0x004fc8000bf05070 */
[----:B------:R-:W-:-:S09]  /*0190*/  UISETP.NE.AND.EX UP0, UPT, UR5, URZ, UPT, UP0 ;  /* 0x000000ff0500728c */ /* 0x000fd2000bf05300 */
[----:B------:R-:W-:Y:S05]  /*01a0*/  BRA.U UP0, `(.L_x_2) ;  /* 0x0000000100247547 */ /* 0x000fea000b800000 */
[----:B------:R-:W2:Y:S02]  /*01b0*/  LDCU.64 UR4, c[0x0][0x8a8] ;  /* 0x00011500ff0477ac */ /* 0x000ea40008000a00 */
[----:B--2---:R-:W-:-:S04]  /*01c0*/  UISETP.NE.U32.AND UP0, UPT, UR4, URZ, UPT ;  /* 0x000000ff0400728c */ /* 0x004fc8000bf05070 */
[----:B------:R-:W-:-:S09]  /*01d0*/  UISETP.NE.AND.EX UP0, UPT, UR5, URZ, UPT, UP0 ;  /* 0x000000ff0500728c */ /* 0x000fd2000bf05300 */
[----:B------:R-:W-:Y:S05]  /*01e0*/  BRA.U !UP0, `(.L_x_3) ;  /* 0x00000001080c7547 */ /* 0x000fea000b800000 */
[----:B-1----:R-:W1:Y:S02]  /*01f0*/  LDC.64 R2, c[0x0][0x8a8] ;  /* 0x00022a00ff027b82 */ /* 0x002e640000000a00 */
[----:B-1----:R2:W5:Y:S01]  /*0200*/  LDG.E R139, desc[UR46][R2.64] ;  /* 0x0000002e028b7981 */ /* 0x002562000c1e1900 */
[----:B------:R-:W-:Y:S05]  /*0210*/  BRA `(.L_x_2) ;  /* 0x0000000000087947 */ /* 0x000fea0003800000 */
.L_x_3:
[----:B------:R-:W2:Y:S02]  /*0220*/  LDCU UR4, c[0x0][0x8a0] ;  /* 0x00011400ff0477ac */ /* 0x000ea40008000800 */
[----:B--2---:R-:W-:Y:S02]  /*0230*/  MOV R139, UR4 ;  /* 0x00000004008b7c02 */ /* 0x004fe40008000f00 */
.L_x_2:
[----:B------:R-:W-:Y:S01]  /*0240*/  IMAD.U32 R8, RZ, RZ, UR8 ;  /* 0x00000008ff087e24 */ /* 0x000fe2000f8e00ff */
[----:B------:R-:W-:Y:S04]  /*0250*/  BSSY.RECONVERGENT B0, `(.L_x_4) ;  /* 0x000000c000007945 */ /* 0x000fe80003800200 */
[C---:B------:R-:W-:Y:S02]  /*0260*/  ISETP.NE.OR P1, PT, R8.reuse, 0x1, !P5 ;  /* 0x000000010800780c */ /* 0x040fe40006f25670 */
[----:B------:R-:W-:-:S11]  /*0270*/  ISETP.NE.OR P0, PT, R8, 0x3, !P5 ;  /* 0x000000030800780c */ /* 0x000fd60006f05670 */
[----:B------:R-:W-:Y:S05]  /*0280*/  @P1 BRA `(.L_x_5) ;  /* 0x0000000000201947 */ /* 0x000fea0003800000 */
[----:B------:R-:W3:Y:S02]  /*0290*/  LDCU.64 UR4, c[0x0][0x348] ;  /* 0x00006900ff0477ac */ /* 0x000ee40008000a00 */
[----:B---3--:R-:W-:Y:S02]  /*02a0*/  UIADD3 UR10, UP1, UPT, UR4, 0x80, URZ ;  /* 0x00000080040a7890 */ /* 0x008fe4000ff3e0ff */
[----:B------:R-:W-:Y:S02]  /*02b0*/  UIADD3 UR4, UP0, UPT, UR4, 0x180, URZ ;  /* 0x0000018004047890 */ /* 0x000fe4000ff1e0ff */
[----:B------:R-:W-:Y:S02]  /*02c0*/  UIADD3.X UR11, UPT, UPT, URZ, UR5, URZ, UP1, !UPT ;  /* 0x00000005ff0b7290 */ /* 0x000fe40008ffe4ff */
[----:B------:R-:W-:-:S07]  /*02d0*/  UIADD3.X UR5, UPT, UPT, URZ, UR5, URZ, UP0, !UPT ;  /* 0x00000005ff057290 */ /* 0x000fce00087fe4ff */
[----:B------:R3:W-:Y:S02]  /*02e0*/  UTMACCTL.PF [UR10] ;  /* 0x000000000a0079b9 */ /* 0x0007e40008040000 */
[----:B------:R3:W-:Y:S02]  /*02f0*/  UTMACCTL.PF [UR4] ;  /* 0x00000000040079b9 */ /* 0x0007e40008040000 */
[----:B---3--:R-:W-:Y:S01]  /*0300*/  NOP ;  /* 0x0000000000007918 */ /* 0x008fe20000000000 */
.L_x_5:
[----:B------:R-:W-:Y:S05]  /*0310*/  BSYNC.RECONVERGENT B0 ;  /* 0x0000000000007941 */ /* 0x000fea0003800200 */
.L_x_4:
[----:B------:R-:W-:Y:S04]  /*0320*/  BSSY.RECONVERGENT B0, `(.L_x_6) ;  /* 0x000000a000007945 */ /* 0x000fe80003800200 */
        /* <DEDUP_REMOVED lines=9> */
.L_x_7:
[----:B------:R-:W-:Y:S05]  /*03c0*/  BSYNC.RECONVERGENT B0 ;  /* 0x0000000000007941 */ /* 0x000fea0003800200 */
.L_x_6:
[----:B------:R-:W3:Y:S01]  /*03d0*/  LDCU.64 UR4, c[0x0][0x888] ;  /* 0x00011100ff0477ac */ /* 0x000ee20008000a00 */
[----:B------:R-:W-:Y:S02]  /*03e0*/  UISETP.EQ.U32.AND UP0, UPT, UR6, URZ, UPT ;  /* 0x000000ff0600728c */ /* 0x000fe4000bf02070 */
[----:B------:R-:W-:Y:S02]  /*03f0*/  UPLOP3.LUT UP3, UPT, UPT, UPT, UPT, 0x40, 0x4 ;  /* 0x000000000004789c */ /* 0x000fe40003f6e870 */
[----:B---3--:R-:W-:-:S04]  /*0400*/  UISETP.NE.U32.AND UP1, UPT, UR4, URZ, UPT ;  /* 0x000000ff0400728c */ /* 0x008fc8000bf25070 */
[----:B------:R-:W-:-:S04]  /*0410*/  UISETP.NE.AND.EX UP1, UPT, UR5, URZ, UPT, UP1 ;  /* 0x000000ff0500728c */ /* 0x000fc8000bf25310 */
[----:B------:R-:W-:-:S04]  /*0420*/  UISETP.EQ.OR.EX UP4, UPT, UR7, URZ, !UP1, UP0 ;  /* 0x000000ff0700728c */ /* 0x000fc8000cf82700 */
[----:B------:R-:W-:-:S05]  /*0430*/  UP2UR UR51, UPR, URZ, 0x10 ;  /* 0x00000010ff337883 */ /* 0x000fca0008000000 */
[----:B------:R-:W-:Y:S07]  /*0440*/  BRA.U !UP4, `(.L_x_8) ;  /* 0x000000010c147547 */ /* 0x000fee000b800000 */
[----:B------:R-:W-:Y:S01]  /*0450*/  PLOP3.LUT P1, PT, PT, PT, UP2, 0x80, 0x8 ;  /* 0x000000000008781c */ /* 0x000fe20003f2f028 */
[----:B------:R-:W-:-:S12]  /*0460*/  UPLOP3.LUT UP3, UPT, UPT, UPT, UP1, 0x40, 0x4 ;  /* 0x000000000004789c */ /* 0x000fd80003f6e810 */
[----:B-----5:R-:W-:-:S13]  /*0470*/  @!P1 FSETP.EQ.AND P0, PT, R141, RZ, PT ;  /* 0x000000ff8d00920b */ /* 0x020fda0003f02000 */
[----:B------:R-:W-:Y:S01]  /*0480*/  @!P1 VOTEU.ANY UP0, P0 ;  /* 0x0000000000ff9886 */ /* 0x000fe20000000100 */
[----:B------:R-:W-:-:S11]  /*0490*/  @!UP2 UPLOP3.LUT UP3, UPT, UPT, UPT, UP0, 0x80, 0x8 ;  /* 0x000000000008a89c */ /* 0x000fd60003f6f000 */
.L_x_8:
[----:B-12---:R-:W1:Y:S01]  /*04a0*/  SHFL.IDX PT, R2, R225, RZ, 0x1f ;  /* 0x00001fffe1027589 */ /* 0x006e6200000e0000 */
[----:B------:R-:W-:-:S04]  /*04b0*/  UISETP.NE.AND UP0, UPT, UR8, 0x2, UPT ;  /* 0x000000020800788c */ /* 0x000fc8000bf05270 */
[----:B------:R-:W-:Y:S01]  /*04c0*/  USEL UR13, URZ, 0x1, UP0 ;  /* 0x00000001ff0d7887 */ /* 0x000fe20008000000 */
[----:B-1----:R-:W-:-:S13]  /*04d0*/  ISETP.NE.AND P0, PT, R2, RZ, PT ;  /* 0x000000ff0200720c */ /* 0x002fda0003f05270 */
[----:B------:R-:W-:Y:S05]  /*04e0*/  @P0 BRA `(.L_x_9) ;  /* 0x0000000000bc0947 */ /* 0x000fea0003800000 */
[----:B------:R-:W-:Y:S01]  /*04f0*/  ELECT P0, URZ, PT ;  /* 0x0000000000ff782f */ /* 0x000fe20003800000 */
[----:B------:R-:W-:-:S12]  /*0500*/  BSSY.RECONVERGENT B0, `(.L_x_9) ;  /* 0x000002d000007945 */ /* 0x000fd80003800200 */
[----:B------:R-:W-:Y:S05]  /*0510*/  @!P0 BRA `(.L_x_10) ;  /* 0x0000000000ac8947 */ /* 0x000fea0003800000 */
[----:B------:R-:W1:Y:S01]  /*0520*/  S2UR UR5, SR_CgaCtaId ;  /* 0x00000000000579c3 */ /* 0x000e620000008800 */
[----:B------:R-:W-:Y:S01]  /*0530*/  UMOV UR6, 0x400 ;  /* 0x0000040000067882 */ /* 0x000fe20000000000 */
[----:B------:R-:W-:Y:S01]  /*0540*/  UMOV UR4, 0x1 ;  /* 0x0000000100047882 */ /* 0x000fe20000000000 */
[----:B-1----:R-:W-:Y:S02]  /*0550*/  ULEA UR5, UR5, UR6, 0x18 ;  /* 0x0000000605057291 */ /* 0x002fe4000f8ec0ff */
[----:B------:R-:W-:-:S04]  /*0560*/  UIADD3 UR6, UPT, UPT, -UR4, 0x100000, URZ ;  /* 0x0010000004067890 */ /* 0x000fc8000fffe1ff */
[----:B------:R-:W-:Y:S02]  /*0570*/  USHF.L.U32 UR7, UR6, 0xb, URZ ;  /* 0x0000000b06077899 */ /* 0x000fe400080006ff */
[----:B------:R-:W-:Y:S01]  /*0580*/  USHF.L.U32 UR6, UR6, 0x1, URZ ;  /* 0x0000000106067899 */ /* 0x000fe200080006ff */
[----:B------:R-:W1:Y:S11]  /*0590*/  FENCE.VIEW.ASYNC.S ;  /* 0x00000000000073c6 */ /* 0x000e760000000000 */
[----:B-1----:R1:W2:Y:S01]  /*05a0*/  SYNCS.EXCH.64 URZ, [UR5], UR6 ;  /* 0x0000000605ff75b2 */ /* 0x0022a20008000100 */
[----:B------:R1:W3:Y:S01]  /*05b0*/  SYNCS.EXCH.64 URZ, [UR5+0x88], UR6 ;  /* 0x0000880605ff75b2 */ /* 0x0002e20008000100 */
[----:B------:R1:W4:Y:S01]  /*05c0*/  SYNCS.EXCH.64 URZ, [UR5+0x8], UR6 ;  /* 0x0000080605ff75b2 */ /* 0x0003220008000100 */
[----:B------:R1:W1:Y:S01]  /*05d0*/  SYNCS.EXCH.64 URZ, [UR5+0x90], UR6 ;  /* 0x0000900605ff75b2 */ /* 0x0002620008000100 */
        /* <DEDUP_REMOVED lines=30> */
[----:B--234-:R-:W-:Y:S01]  /*07c0*/  NOP ;  /* 0x0000000000007918 */ /* 0x01cfe20000000000 */
.L_x_10:
[----:B-1----:R-:W-:Y:S05]  /*07d0*/  BSYNC.RECONVERGENT B0 ;  /* 0x0000000000007941 */ /* 0x002fea0003800200 */
.L_x_9:
[----:B------:R-:W1:Y:S01]  /*07e0*/  SHFL.IDX PT, R2, R225, RZ, 0x1f ;  /* 0x00001fffe1027589 */ /* 0x000e6200000e0000 */
[----:B------:R-:W-:Y:S01]  /*07f0*/  NOP ;  /* 0x0000000000007918 */ /* 0x000fe20000000000 */
[----:B-1----:R-:W-:-:S13]  /*0800*/  ISETP.NE.AND P0, PT, R2, 0x1, PT ;  /* 0x000000010200780c */ /* 0x002fda0003f05270 */
[----:B------:R-:W-:Y:S05]  /*0810*/  @P0 BRA `(.L_x_11) ;  /* 0x0000000000400947 */ /* 0x000fea0003800000 */
[----:B------:R-:W1:Y:S01]  /*0820*/  S2UR UR6, SR_CgaCtaId ;  /* 0x00000000000679c3 */ /* 0x000e620000008800 */
[----:B------:R-:W-:Y:S01]  /*0830*/  UMOV UR7, 0x400 ;  /* 0x0000040000077882 */ /* 0x000fe20000000000 */
[----:B------:R-:W-:Y:S01]  /*0840*/  UMOV UR5, 0x20 ;  /* 0x0000002000057882 */ /* 0x000fe20000000000 */
[----:B------:R-:W-:Y:S01]  /*0850*/  UMOV UR4, 0x80 ;  /* 0x0000008000047882 */ /* 0x000fe20000000000 */
[----:B------:R-:W-:-:S04]  /*0860*/  UIADD3 UR10, UPT, UPT, -UR5, 0x100000, URZ ;  /* 0x00100000050a7890 */ /* 0x000fc8000fffe1ff */
[----:B------:R-:W-:Y:S02]  /*0870*/  USHF.L.U32 UR11, UR10, 0xb, URZ ;  /* 0x0000000b0a0b7899 */ /* 0x000fe400080006ff */
[----:B------:R-:W-:Y:S02]  /*0880*/  USHF.L.U32 UR10, UR10, 0x1, URZ ;  /* 0x000000010a0a7899 */ /* 0x000fe400080006ff */
[----:B------:R-:W-:-:S04]  /*0890*/  UIADD3 UR4, UPT, UPT, -UR4, 0x100000, URZ ;  /* 0x0010000004047890 */ /* 0x000fc8000fffe1ff */
[----:B------:R-:W-:Y:S02]  /*08a0*/  USHF.L.U32 UR5, UR4, 0xb, URZ ;  /* 0x0000000b04057899 */ /* 0x000fe400080006ff */
[----:B------:R-:W-:Y:S01]  /*08b0*/  USHF.L.U32 UR4, UR4, 0x1, URZ ;  /* 0x0000000104047899 */ /* 0x000fe200080006ff */
[----:B------:R-:W-:Y:S01]  /*08c0*/  ELECT P0, URZ, PT ;  /* 0x0000000000ff782f */ /* 0x000fe20003800000 */
[----:B-1----:R-:W-:Y:S01]  /*08d0*/  ULEA UR6, UR6, UR7, 0x18 ;  /* 0x0000000706067291 */ /* 0x002fe2000f8ec0ff */
[----:B------:R-:W1:Y:S11]  /*08e0*/  FENCE.VIEW.ASYNC.S ;  /* 0x00000000000073c6 */ /* 0x000e760000000000 */
[----:B-1----:R1:W2:Y:S01]  /*08f0*/  SYNCS.EXCH.64 URZ, [UR6+0x110], UR10 ;  /* 0x0001100a06ff75b2 */ /* 0x0022a20008000100 */
[----:B------:R1:W3:Y:S01]  /*0900*/  SYNCS.EXCH.64 URZ, [UR6+0x118], UR4 ;  /* 0x0001180406ff75b2 */ /* 0x0002e20008000100 */
[----:B------:R-:W-:Y:S01]  /*0910*/  NOP ;  /* 0x0000000000007918 */ /* 0x000fe20000000000 */
.L_x_11:
[----:B------:R-:W4:Y:S01]  /*0920*/  SHFL.IDX PT, R2, R225, RZ, 0x1f ;  /* 0x00001fffe1027589 */ /* 0x000f2200000e0000 */
[----:B------:R-:W-:Y:S01]  /*0930*/  NOP ;  /* 0x0000000000007918 */ /* 0x000fe20000000000 */
[----:B----4-:R-:W-:-:S13]  /*0940*/  ISETP.NE.AND P0, PT, R2, 0x3, PT ;  /* 0x000000030200780c */ /* 0x010fda0003f05270 */
[----:B------:R-:W-:Y:S05]  /*0950*/  @P0 BRA `(.L_x_12) ;  /* 0x0000000000300947 */ /* 0x000fea0003800000 */
[----:B-1----:R-:W1:Y:S01]  /*0960*/  S2UR UR5, SR_CgaCtaId ;  /* 0x00000000000579c3 */ /* 0x002e620000008800 */
[----:B------:R-:W-:Y:S01]  /*0970*/  UMOV UR6, 0x400 ;  /* 0x0000040000067882 */ /* 0x000fe20000000000 */
[----:B------:R-:W-:Y:S01]  /*0980*/  UMOV UR4, 0x20 ;  /* 0x0000002000047882 */ /* 0x000fe20000000000 */
[----:B------:R-:W-:Y:S01]  /*0990*/  ELECT P0, URZ, PT ;  /* 0x0000000000ff782f */ /* 0x000fe20003800000 */
[----:B-1----:R-:W-:Y:S02]  /*09a0*/  ULEA UR5, UR5, UR6, 0x18 ;  /* 0x0000000605057291 */ /* 0x002fe4000f8ec0ff */
[----:B------:R-:W-:-:S04]  /*09b0*/  UIADD3 UR6, UPT, UPT, -UR4, 0x100000, URZ ;  /* 0x0010000004067890 */ /* 0x000fc8000fffe1ff */
[----:B------:R-:W-:Y:S02]  /*09c0*/  USHF.L.U32 UR7, UR6, 0xb, URZ ;  /* 0x0000000b06077899 */ /* 0x000fe400080006ff */
[----:B------:R-:W-:Y:S01]  /*09d0*/  USHF.L.U32 UR6, UR6, 0x1, URZ ;  /* 0x0000000106067899 */ /* 0x000fe200080006ff */
[----:B------:R-:W1:Y:S11]  /*09e0*/  FENCE.VIEW.ASYNC.S ;  /* 0x00000000000073c6 */ /* 0x000e760000000000 */
[----:B-1----:R4:W1:Y:S01]  /*09f0*/  SYNCS.EXCH.64 URZ, [UR5+0x120], UR6 ;  /* 0x0001200605ff75b2 */ /* 0x0028620008000100 */
[----:B------:R4:W1:Y:S02]  /*0a00*/  SYNCS.EXCH.64 URZ, [UR5+0x128], UR6 ;  /* 0x0001280605ff75b2 */ /* 0x0008640008000100 */
[----:B----4-:R-:W-:Y:S01]  /*0a10*/  NOP ;  /* 0x0000000000007918 */ /* 0x010fe20000000000 */
.L_x_12:
[----:B------:R-:W4:Y:S01]  /*0a20*/  SHFL.IDX PT, R2, R225, RZ, 0x1f ;  /* 0x00001fffe1027589 */ /* 0x000f2200000e0000 */
[----:B------:R-:W-:Y:S01]  /*0a30*/  NOP ;  /* 0x0000000000007918 */ /* 0x000fe20000000000 */
[----:B----4-:R-:W-:-:S13]  /*0a40*/  ISETP.NE.AND P0, PT, R2, 0x4, PT ;  /* 0x000000040200780c */ /* 0x010fda0003f05270 */
[----:B------:R-:W-:Y:S05]  /*0a50*/  @P0 BRA `(.L_x_13) ;  /* 0x00000000004c0947 */ /* 0x000fea0003800000 */
[----:B-1----:R-:W1:Y:S01]  /*0a60*/  S2UR UR5, SR_CgaCtaId ;  /* 0x00000000000579c3 */ /* 0x002e620000008800 */
[----:B------:R-:W-:Y:S01]  /*0a70*/  UMOV UR7, 0xe0 ;  /* 0x000000e000077882 */ /* 0x000fe20000000000 */
[----:B------:R-:W-:Y:S01]  /*0a80*/  UMOV UR6, 0x400 ;  /* 0x0000040000067882 */ /* 0x000fe20000000000 */
[----:B------:R-:W-:Y:S01]  /*0a90*/  USEL UR7, UR7, 0x100, UP3 ;  /* 0x0000010007077887 */ /* 0x000fe20009800000 */
[----:B------:R-:W-:Y:S01]  /*0aa0*/  UMOV UR4, 0x1 ;  /* 0x0000000100047882 */ /* 0x000fe20000000000 */
[----:B------:R-:W-:Y:S01]  /*0ab0*/  ELECT P0, URZ, PT ;  /* 0x0000000000ff782f */ /* 0x000fe20003800000 */
[----:B------:R-:W-:-:S04]  /*0ac0*/  UIADD3 UR10, UPT, UPT, -UR4, 0x100000, URZ ;  /* 0x00100000040a7890 */ /* 0x000fc8000fffe1ff */
[----:B------:R-:W-:Y:S02]  /*0ad0*/  USHF.L.U32 UR11, UR10, 0xb, URZ ;  /* 0x0000000b0a0b7899 */ /* 0x000fe400080006ff */
[----:B------:R-:W-:Y:S02]  /*0ae0*/  USHF.L.U32 UR10, UR10, 0x1, URZ ;  /* 0x000000010a0a7899 */ /* 0x000fe400080006ff */
[----:B-1----:R-:W-:Y:S02]  /*0af0*/  ULEA UR5, UR5, UR6, 0x18 ;  /* 0x0000000605057291 */ /* 0x002fe4000f8ec0ff */
[----:B------:R-:W-:-:S04]  /*0b00*/  UIADD3 UR6, UPT, UPT, -UR7, 0x100000, URZ ;  /* 0x0010000007067890 */ /* 0x000fc8000fffe1ff */
[----:B------:R-:W-:Y:S02]  /*0b10*/  USHF.L.U32 UR7, UR6, 0xb, URZ ;  /* 0x0000000b06077899 */ /* 0x000fe400080006ff */
[----:B------:R-:W-:Y:S01]  /*0b20*/  USHF.L.U32 UR6, UR6, 0x1, URZ ;  /* 0x0000000106067899 */ /* 0x000fe200080006ff */
[----:B------:R-:W1:Y:S03]  /*0b30*/  FENCE.VIEW.ASYNC.S ;  /* 0x00000000000073c6 */ /* 0x000e660000000000 */
[----:B-1----:R4:W1:Y:S08]  /*0b40*/  SYNCS.EXCH.64 URZ, [UR5+0x130], UR10 ;  /* 0x0001300a05ff75b2 */ /* 0x0028700008000100 */
[----:B------:R4:W1:Y:S01]  /*0b50*/  SYNCS.EXCH.64 URZ, [UR5+0x140], UR6 ;  /* 0x0001400605ff75b2 */ /* 0x0008620008000100 */
[----:B------:R4:W1:Y:S01]  /*0b60*/  SYNCS.EXCH.64 URZ, [UR5+0x138], UR10 ;  /* 0x0001380a05ff75b2 */ /* 0x0008620008000100 */
[----:B------:R4:W1:Y:S02]  /*0b70*/  SYNCS.EXCH.64 URZ, [UR5+0x148], UR6 ;  /* 0x0001480605ff75b2 */ /* 0x0008640008000100 */
[----:B----4-:R-:W-:Y:S01]  /*0b80*/  NOP ;  /* 0x0000000000007918 */ /* 0x010fe20000000000 */
.L_x_13:
[----:B------:R-:W4:Y:S01]  /*0b90*/  SHFL.IDX PT, R2, R225, RZ, 0x1f ;  /* 0x00001fffe1027589 */ /* 0x000f2200000e0000 */
[----:B------:R-:W-:Y:S01]  /*0ba0*/  NOP ;  /* 0x0000000000007918 */ /* 0x000fe20000000000 */
[----:B----4-:R-:W-:-:S13]  /*0bb0*/  ISETP.NE.AND P0, PT, R2, 0x5, PT ;  /* 0x000000050200780c */ /* 0x010fda0003f05270 */
[----:B------:R-:W-:Y:S05]  /*0bc0*/  @P0 BRA `(.L_x_14) ;  /* 0x0000000000580947 */ /* 0x000fea0003800000 */
[----:B-1----:R-:W1:Y:S01]  /*0bd0*/  S2UR UR6, SR_CgaCtaId ;  /* 0x00000000000679c3 */ /* 0x002e620000008800 */
        /* <DEDUP_REMOVED lines=12> */
[----:B-1----:R4:W1:Y:S01]  /*0ca0*/  SYNCS.EXCH.64 URZ, [UR6+0x150], UR10 ;  /* 0x0001500a06ff75b2 */ /* 0x0028620008000100 */
[----:B------:R4:W1:Y:S01]  /*0cb0*/  SYNCS.EXCH.64 URZ, [UR6+0x170], UR4 ;  /* 0x0001700406ff75b2 */ /* 0x0008620008000100 */
[----:B------:R4:W1:Y:S01]  /*0cc0*/  SYNCS.EXCH.64 URZ, [UR6+0x158], UR10 ;  /* 0x0001580a06ff75b2 */ /* 0x0008620008000100 */
[----:B------:R4:W1:Y:S01]  /*0cd0*/  SYNCS.EXCH.64 URZ, [UR6+0x178], UR4 ;  /* 0x0001780406ff75b2 */ /* 0x0008620008000100 */
[----:B------:R4:W1:Y:S01]  /*0ce0*/  SYNCS.EXCH.64 URZ, [UR6+0x160], UR10 ;  /* 0x0001600a06ff75b2 */ /* 0x0008620008000100 */
[----:B------:R4:W1:Y:S01]  /*0cf0*/  SYNCS.EXCH.64 URZ, [UR6+0x180], UR4 ;  /* 0x0001800406ff75b2 */ /* 0x0008620008000100 */
[----:B------:R4:W1:Y:S01]  /*0d00*/  SYNCS.EXCH.64 URZ, [UR6+0x168], UR10 ;  /* 0x0001680a06ff75b2 */ /* 0x0008620008000100 */
[----:B------:R4:W1:Y:S02]  /*0d10*/  SYNCS.EXCH.64 URZ, [UR6+0x188], UR4 ;  /* 0x0001880406ff75b2 */ /* 0x0008640008000100 */
[----:B----4-:R-:W-:Y:S01]  /*0d20*/  NOP ;  /* 0x0000000000007918 */ /* 0x010fe20000000000 */
.L_x_14:
        /* <DEDUP_REMOVED lines=14> */
[----:B------:R4:W1:Y:S01]  /*0e10*/  SYNCS.EXCH.64 URZ, [UR5+0x1a0], UR6 ;  /* 0x0001a00605ff75b2 */ /* 0x0008620008000100 */
[----:B------:R4:W1:Y:S01]  /*0e20*/  SYNCS.EXCH.64 URZ, [UR5+0x198], UR6 ;  /* 0x0001980605ff75b2 */ /* 0x0008620008000100 */
[----:B------:R4:W1:Y:S02]  /*0e30*/  SYNCS.EXCH.64 URZ, [UR5+0x1a8], UR6 ;  /* 0x0001a80605ff75b2 */ /* 0x0008640008000100 */
[----:B----4-:R-:W-:Y:S01]  /*0e40*/  NOP ;  /* 0x0000000000007918 */ /* 0x010fe20000000000 */
.L_x_15:
[----:B-1----:R-:W1:Y:S01]  /*0e50*/  S2UR UR5, SR_CTAID.X ;  /* 0x00000000000579c3 */ /* 0x002e620000002500 */
[----:B------:R-:W-:-:S05]  /*0e60*/  CS2R.32 R214, SR_CgaSize ;  /* 0x0000000000d67805 */ /* 0x000fca0000008a00 */
[----:B------:R-:W-:-:S05]  /*0e70*/  IMAD R214, R214, -0xa0, RZ ;  /* 0xffffff60d6d67824 */ /* 0x000fca00078e02ff */
[----:B------:R-:W-:-:S14]  /*0e80*/  R2UR UR7, R214 ;  /* 0x00000000d60772ca */ /* 0x000fdc00000e0000 */
[----:B------:R-:W4:Y:S01]  /*0e90*/  LDCU UR7, c[0x0][UR7+0x2b0] ;  /* 0x00005600070777ac */ /* 0x000f220008000800 */
[----:B------:R-:W-:Y:S01]  /*0ea0*/  NOP ;  /* 0x0000000000007918 */ /* 0x000fe20000000000 */
[----:B------:R-:W-:-:S05]  /*0eb0*/  CS2R.32 R214, SR_CgaSize ;  /* 0x0000000000d67805 */ /* 0x000fca0000008a00 */
[----:B------:R-:W-:-:S05]  /*0ec0*/  IMAD R214, R214, -0xa0, RZ ;  /* 0xffffff60d6d67824 */ /* 0x000fca00078e02ff */
[----:B------:R-:W-:-:S14]  /*0ed0*/  R2UR UR6, R214 ;  /* 0x00000000d60672ca */ /* 0x000fdc00000e0000 */
[----:B------:R-:W2:Y:S01]  /*0ee0*/  LDCU UR6, c[0x0][UR6+0x2b4] ;  /* 0x00005680060677ac */ /* 0x000ea20008000800 */
[----:B------:R-:W3:Y:S08]  /*0ef0*/  S2UR UR4, SR_CTAID.Y ;  /* 0x00000000000479c3 */ /* 0x000ef00000002600 */
[----:B------:R-:W2:Y:S01]  /*0f00*/  LDC R11, c[0x0][0xb24] ;  /* 0x0002c900ff0b7b82 */ /* 0x000ea20000000800 */
[----:B-1----:R-:W-:-:S02]  /*0f10*/  I2FP.F32.U32 R5, UR5 ;  /* 0x0000000500057c45 */ /* 0x002fc40008201000 */
[----:B------:R-:W-:-:S05]  /*0f20*/  CS2R.32 R3, SR_CgaSize ;  /* 0x0000000000037805 */ /* 0x000fca0000008a00 */
[----:B------:R-:W-:-:S06]  /*0f30*/  IMAD R3, R3, -0xa0, RZ ;  /* 0xffffff6003037824 */ /* 0x000fcc00078e02ff */
[----:B------:R-:W1:Y:S01]  /*0f40*/  LDC R3, c[0x0][R3+0x2a0] ;  /* 0x0000a80003037b82 */ /* 0x000e620000000800 */
[----:B------:R-:W-:Y:S01]  /*0f50*/  MOV R21, UR5 ;  /* 0x0000000500157c02 */ /* 0x000fe20008000f00 */
[----:B----4-:R-:W-:Y:S01]  /*0f60*/  FMUL R5, R5, UR7 ;  /* 0x0000000705057c20 */ /* 0x010fe20008400000 */
[----:B---3--:R-:W-:Y:S02]  /*0f70*/  I2FP.F32.U32 R4, UR4 ;  /* 0x0000000400047c45 */ /* 0x008fe40008201000 */
[----:B------:R-:W-:-:S05]  /*0f80*/  CS2R.32 R2, SR_CgaSize ;  /* 0x0000000000027805 */ /* 0x000fca0000008a00 */
[----:B------:R-:W-:-:S06]  /*0f90*/  IMAD R2, R2, -0xa0, RZ ;  /* 0xffffff6002027824 */ /* 0x000fcc00078e02ff */
[----:B------:R-:W3:Y:S01]  /*0fa0*/  LDC R2, c[0x0][R2+0x2a4] ;  /* 0x0000a90002027b82 */ /* 0x000ee20000000800 */
[----:B------:R-:W4:Y:S01]  /*0fb0*/  F2I.U32.TRUNC.NTZ R214, R5 ;  /* 0x0000000500d67305 */ /* 0x000f22000020f000 */
[----:B------:R-:W-:Y:S01]  /*0fc0*/  MOV R20, UR4 ;  /* 0x0000000400147c02 */ /* 0x000fe20008000f00 */
[----:B--2---:R-:W-:-:S05]  /*0fd0*/  FMUL R4, R4, UR6 ;  /* 0x0000000604047c20 */ /* 0x004fca0008400000 */
[----:B------:R-:W-:Y:S01]  /*0fe0*/  BAR.SYNC.DEFER_BLOCKING 0x0 ;  /* 0x0000000000007b1d */ /* 0x000fe20000010000 */
[----:B------:R-:W-:-:S05]  /*0ff0*/  ISETP.GE.AND P0, PT, R11, 0x1, PT ;  /* 0x000000010b00780c */ /* 0x000fca0003f06270 */
[----:B------:R-:W2:Y:S02]  /*1000*/  F2I.U32.TRUNC.NTZ R203, R4 ;  /* 0x0000000400cb7305 */ /* 0x000ea4000020f000 */
[----:B------:R-:W3:Y:S01]  /*1010*/  S2UR UR36, SR_CTAID.Z ;  /* 0x00000000002479c3 */ /* 0x000ee20000002700 */
[----:B----4-:R-:W-:-:S05]  /*1020*/  IADD3 R214, PT, PT, -R214, RZ, RZ ;  /* 0x000000ffd6d67210 */ /* 0x010fca0007ffe1ff */
[----:B-1----:R-:W-:Y:S01]  /*1030*/  IMAD R214, R3, R214, UR5 ;  /* 0x0000000503d67e24 */ /* 0x002fe2000f8e02d6 */
[----:B--2---:R-:W-:-:S05]  /*1040*/  IADD3 R203, PT, PT, -R203, RZ, RZ ;  /* 0x000000ffcbcb7210 */ /* 0x004fca0007ffe1ff */
[----:B---3--:R-:W-:Y:S01]  /*1050*/  IMAD R203, R2, R203, UR4 ;  /* 0x0000000402cb7e24 */ /* 0x008fe2000f8e02cb */
[----:B------:R-:W-:Y:S06]  /*1060*/  @!P0 BRA `(.L_x_16) ;  /* 0x0000000000b88947 */ /* 0x000fec0003800000 */
[----:B------:R-:W1:Y:S01]  /*1070*/  LDC.64 R4, c[0x0][0xb18] ;  /* 0x0002c600ff047b82 */ /* 0x000e620000000a00 */
[----:B------:R-:W-:-:S07]  /*1080*/  ISETP.NE.AND P0, PT, R11, 0x1, PT ;  /* 0x000000010b00780c */ /* 0x000fce0003f05270 */
[----:B------:R-:W2:Y:S08]  /*1090*/  LDC R10, c[0x0][0xb0c] ;  /* 0x0002c300ff0a7b82 */ /* 0x000eb00000000800 */
[----:B------:R-:W3:Y:S08]  /*10a0*/  LDC R13, c[0x0][0x370] ;  /* 0x0000dc00ff0d7b82 */ /* 0x000ef00000000800 */
[----:B------:R-:W4:Y:S01]  /*10b0*/  LDC R12, c[0x0][0x374] ;  /* 0x0000dd00ff0c7b82 */ /* 0x000f220000000800 */
[----:B-1----:R-:W-:-:S07]  /*10c0*/  ISETP.NE.AND P1, PT, R4, 0x1, PT ;  /* 0x000000010400780c */ /* 0x002fce0003f25270 */
[----:B------:R-:W3:Y:S01]  /*10d0*/  LDC.64 R6, c[0x0][0xb10] ;  /* 0x0002c400ff067b82 */ /* 0x000ee20000000a00 */
[----:B--2---:R-:W-:-:S07]  /*10e0*/  ISETP.NE.AND P2, PT, R10, 0x1, PT ;  /* 0x000000010a00780c */ /* 0x004fce0003f45270 */
[----:B------:R-:W1:Y:S08]  /*10f0*/  LDC R9, c[0x0][0xb20] ;  /* 0x0002c800ff097b82 */ /* 0x000e700000000800 */
[----:B------:R-:W2:Y:S01]  /*1100*/  LDC.64 R2, c[0x0][0xb28] ;  /* 0x0002ca00ff027b82 */ /* 0x000ea20000000a00 */
[----:B----4-:R-:W-:-:S04]  /*1110*/  IMAD.HI.U32 R14, R12, R5, RZ ;  /* 0x000000050c0e7227 */ /* 0x010fc800078e00ff */
[----:B---3--:R-:W-:-:S04]  /*1120*/  IMAD.HI.U32 R16, R13, R6, RZ ;  /* 0x000000060d107227 */ /* 0x008fc800078e00ff */
[----:B------:R-:W-:Y:S01]  /*1130*/  IMAD.HI.U32 R18, R21, R6, RZ ;  /* 0x0000000615127227 */ /* 0x000fe200078e00ff */
[----:B------:R-:W-:Y:S02]  /*1140*/  @P2 SHF.R.U32.HI R13, RZ, R7, R16 ;  /* 0x00000007ff0d2219 */ /* 0x000fe40000011610 */
[----:B-1----:R-:W-:Y:S01]  /*1150*/  @P1 SHF.R.U32.HI R12, RZ, R9, R14 ;  /* 0x00000009ff0c1219 */ /* 0x002fe2000001160e */
[----:B------:R-:W-:Y:S01]  /*1160*/  IMAD.HI.U32 R16, R20, R5, RZ ;  /* 0x0000000514107227 */ /* 0x000fe200078e00ff */
[----:B------:R-:W-:-:S04]  /*1170*/  SHF.R.U32.HI R18, RZ, R7, R18 ;  /* 0x00000007ff127219 */ /* 0x000fc80000011612 */
[----:B------:R-:W-:Y:S01]  /*1180*/  SHF.R.U32.HI R9, RZ, R9, R16 ;  /* 0x00000009ff097219 */ /* 0x000fe20000011610 */
[----:B--2---:R-:W-:Y:S01]  /*1190*/  IMAD.HI.U32 R14, R12, R2, RZ ;  /* 0x000000020c0e7227 */ /* 0x004fe200078e00ff */
[----:B------:R-:W-:Y:S02]  /*11a0*/  SEL R5, R21, R18, !P2 ;  /* 0x0000001215057207 */ /* 0x000fe40005000000 */
[----:B------:R-:W-:Y:S01]  /*11b0*/  SEL R9, R20, R9, !P1 ;  /* 0x0000000914097207 */ /* 0x000fe20004800000 */
[----:B------:R-:W-:Y:S01]  /*11c0*/  IMAD.HI.U32 R6, R13, R2, RZ ;  /* 0x000000020d067227 */ /* 0x000fe200078e00ff */
[-C--:B------:R-:W-:Y:S02]  /*11d0*/  @P0 SHF.R.U32.HI R12, RZ, R3.reuse, R14 ;  /* 0x00000003ff0c0219 */ /* 0x080fe4000001160e */
[----:B------:R-:W-:Y:S02]  /*11e0*/  IADD3 R7, PT, PT, -R9, RZ, RZ ;  /* 0x000000ff09077210 */ /* 0x000fe40007ffe1ff */
[----:B------:R-:W-:Y:S01]  /*11f0*/  @P0 SHF.R.U32.HI R13, RZ, R3, R6 ;  /* 0x00000003ff0d0219 */ /* 0x000fe20000011606 */
[----:B------:R-:W-:-:S02]  /*1200*/  IMAD R12, R12, R11, RZ ;  /* 0x0000000b0c0c7224 */ /* 0x000fc400078e02ff */
[----:B------:R-:W-:Y:S02]  /*1210*/  IMAD R7, R4, R7, R20 ;  /* 0x0000000704077224 */ /* 0x000fe400078e0214 */
[----:B------:R-:W-:Y:S01]  /*1220*/  IMAD R6, R13, R11, RZ ;  /* 0x0000000b0d067224 */ /* 0x000fe200078e02ff */
[----:B------:R-:W-:-:S04]  /*1230*/  ISETP.GE.AND P1, PT, R9, R12, PT ;  /* 0x0000000c0900720c */ /* 0x000fc80003f26270 */
[----:B------:R-:W-:Y:S01]  /*1240*/  ISETP.GE.OR P1, PT, R5, R6, P1 ;  /* 0x000000060500720c */ /* 0x000fe20000f26670 */
[----:B------:R-:W-:-:S05]  /*1250*/  IMAD.HI.U32 R6, R9, R2, RZ ;  /* 0x0000000209067227 */ /* 0x000fca00078e00ff */
[----:B------:R-:W-:-:S04]  /*1260*/  SHF.R.U32.HI R6, RZ, R3, R6 ;  /* 0x00000003ff067219 */ /* 0x000fc80000011606 */
[----:B------:R-:W-:-:S03]  /*1270*/  SEL R6, R9, R6, !P0 ;  /* 0x0000000609067207 */ /* 0x000fc60004000000 */
[----:B------:R-:W-:Y:S01]  /*1280*/  @!P1 IMAD.HI.U32 R12, R5, R2, RZ ;  /* 0x00000002050c9227 */ /* 0x000fe200078e00ff */
[----:B------:R-:W-:-:S04]  /*1290*/  IADD3 R2, PT, PT, -R6, RZ, RZ ;  /* 0x000000ff06027210 */ /* 0x000fc80007ffe1ff */
[----:B------:R-:W-:Y:S01]  /*12a0*/  @!P1 SHF.R.U32.HI R12, RZ, R3, R12 ;  /* 0x00000003ff0c9219 */ /* 0x000fe2000001160c */
[----:B------:R-:W-:-:S03]  /*12b0*/  IMAD R2, R11, R2, R9 ;  /* 0x000000020b027224 */ /* 0x000fc600078e0209 */
[----:B------:R-:W-:-:S05]  /*12c0*/  @!P1 SEL R3, R5, R12, !P0 ;  /* 0x0000000c05039207 */ /* 0x000fca0004000000 */
[--C-:B------:R-:W-:Y:S02]  /*12d0*/  @!P1 IMAD.IADD R6, R6, 0x1, -R3.reuse ;  /* 0x0000000106069824 */ /* 0x100fe400078e0a03 */
[----:B------:R-:W-:Y:S01]  /*12e0*/  @!P1 IMAD R3, R2, R13, R3 ;  /* 0x0000000d02039224 */ /* 0x000fe200078e0203 */
[----:B------:R-:W-:Y:S01]  /*12f0*/  IADD3 R2, PT, PT, -R5, RZ, RZ ;  /* 0x000000ff05027210 */ /* 0x000fe20007ffe1ff */
[----:B------:R-:W-:Y:S02]  /*1300*/  @!P1 IMAD R9, R6, R11, R5 ;  /* 0x0000000b06099224 */ /* 0x000fe400078e0205 */
[----:B------:R-:W-:Y:S02]  /*1310*/  @!P1 IMAD.MOV.U32 R5, RZ, RZ, R3 ;  /* 0x000000ffff059224 */ /* 0x000fe400078e0003 */
[----:B------:R-:W-:Y:S02]  /*1320*/  IMAD R2, R10, R2, R21 ;  /* 0x000000020a027224 */ /* 0x000fe400078e0215 */
[----:B------:R-:W-:-:S02]  /*1330*/  IMAD R20, R9, R4, R7 ;  /* 0x0000000409147224 */ /* 0x000fc400078e0207 */
[----:B------:R-:W-:Y:S02]  /*1340*/  IMAD R21, R5, R10, R2 ;  /* 0x0000000a05157224 */ /* 0x000fe400078e0202 */
.L_x_16:
[----:B------:R-:W1:Y:S01]  /*1350*/  LDCU UR4, c[0x0][0xb30] ;  /* 0x00016600ff0477ac */ /* 0x000e620008000800 */
[----:B------:R-:W2:Y:S08]  /*1360*/  S2UR UR37, SR_CgaCtaId ;  /* 0x00000000002579c3 */ /* 0x000eb00000008800 */
[----:B------:R-:W3:Y:S01]  /*1370*/  LDC R134, c[0x0][0xb24] ;  /* 0x0002c900ff867b82 */ /* 0x000ee20000000800 */
[----:B-1----:R-:W-:-:S09]  /*1380*/  UISETP.NE.AND UP0, UPT, UR4, 0x1, UPT ;  /* 0x000000010400788c */ /* 0x002fd2000bf05270 */
[----:B--2---:R-:W-:Y:S05]  /*1390*/  BRA.U UP0, `(.L_x_17) ;  /* 0x0000000100407547 */ /* 0x004fea000b800000 */
[----:B------:R-:W1:Y:S08]  /*13a0*/  LDC.64 R4, c[0x0][0xb10] ;  /* 0x0002c400ff047b82 */ /* 0x000e700000000a00 */
[----:B------:R-:W2:Y:S08]  /*13b0*/  LDC.64 R2, c[0x0][0xb18] ;  /* 0x0002c600ff027b82 */ /* 0x000eb00000000a00 */
[----:B------:R-:W4:Y:S08]  /*13c0*/  LDC R6, c[0x0][0xb20] ;  /* 0x0002c800ff067b82 */ /* 0x000f300000000800 */
[----:B------:R-:W3:Y:S01]  /*13d0*/  LDC R10, c[0x0][0xb0c] ;  /* 0x0002c300ff0a7b82 */ /* 0x000ee20000000800 */
[----:B-1----:R-:W-:-:S05]  /*13e0*/  IMAD.HI.U32 R4, R21, R4, RZ ;  /* 0x0000000415047227 */ /* 0x002fca00078e00ff */
[----:B------:R-:W-:Y:S01]  /*13f0*/  SHF.R.U32.HI R4, RZ, R5, R4 ;  /* 0x00000005ff047219 */ /* 0x000fe20000011604 */
[----:B--2---:R-:W-:Y:S01]  /*1400*/  IMAD.HI.U32 R3, R20, R3, RZ ;  /* 0x0000000314037227 */ /* 0x004fe200078e00ff */
[----:B------:R-:W-:-:S04]  /*1410*/  ISETP.NE.AND P0, PT, R2, 0x1, PT ;  /* 0x000000010200780c */ /* 0x000fc80003f05270 */
[----:B----4-:R-:W-:-:S04]  /*1420*/  SHF.R.U32.HI R3, RZ, R6, R3 ;  /* 0x00000006ff037219 */ /* 0x010fc80000011603 */
[----:B------:R-:W-:Y:S02]  /*1430*/  SEL R3, R20, R3, !P0 ;  /* 0x0000000314037207 */ /* 0x000fe40004000000 */
[----:B---3--:R-:W-:-:S04]  /*1440*/  ISETP.NE.AND P1, PT, R10, 0x1, PT ;  /* 0x000000010a00780c */ /* 0x008fc80003f25270 */
[----:B------:R-:W-:-:S05]  /*1450*/  SEL R4, R21, R4, !P1 ;  /* 0x0000000415047207 */ /* 0x000fca0004800000 */
[----:B------:R-:W-:Y:S02]  /*1460*/  IMAD.IADD R5, R3, 0x1, -R4 ;  /* 0x0000000103057824 */ /* 0x000fe400078e0a04 */
[----:B------:R-:W-:Y:S02]  /*1470*/  IMAD.IADD R3, R4, 0x1, -R3 ;  /* 0x0000000104037824 */ /* 0x000fe400078e0a03 */
[----:B------:R-:W-:Y:S02]  /*1480*/  IMAD R21, R5, R10, R21 ;  /* 0x0000000a05157224 */ /* 0x000fe400078e0215 */
[----:B------:R-:W-:-:S07]  /*1490*/  IMAD R20, R3, R2, R20 ;  /* 0x0000000203147224 */ /* 0x000fce00078e0214 */
.L_x_17:
[----:B------:R-:W-:Y:S01]  /*14a0*/  BAR.SYNC.DEFER_BLOCKING 0x0 ;  /* 0x0000000000007b1d */ /* 0x000fe20000010000 */
[----:B------:R-:W-:Y:S01]  /*14b0*/  UISETP.NE.AND UP0, UPT, UR8, 0x2, UPT ;  /* 0x000000020800788c */ /* 0x000fe2000bf05270 */
[----:B------:R-:W-:Y:S02]  /*14c0*/  ISETP.NE.OR P5, PT, R8, 0x2, !P5 ;  /* 0x000000020800780c */ /* 0x000fe40006fa5670 */
[----:B------:R-:W-:-:S06]  /*14d0*/  LOP3.LUT R5, R0, 0x1f, RZ, 0xc0, !PT ;  /* 0x0000001f00057812 */ /* 0x000fcc00078ec0ff */
[----:B------:R-:W-:Y:S05]  /*14e0*/  BRA.U UP0, `(.L_x_18) ;  /* 0x00000019002c7547 */ /* 0x000fea000b800000 */
[----:B------:R-:W1:Y:S01]  /*14f0*/  LDCU UR13, c[0x0][0x38c] ;  /* 0x00007180ff0d77ac */ /* 0x000e620008000800 */
[----:B------:R-:W2:Y:S01]  /*1500*/  LDC R9, c[0x0][0x370] ;  /* 0x0000dc00ff097b82 */ /* 0x000ea20000000800 */
[----:B------:R-:W-:Y:S01]  /*1510*/  HFMA2 R14, -RZ, RZ, 0, 0 ;  /* 0x00000000ff0e7431 */ /* 0x000fe200000001ff */
[----:B------:R-:W-:Y:S01]  /*1520*/  ISETP.EQ.OR P4, PT, R5, RZ, P5 ;  /* 0x000000ff0500720c */ /* 0x000fe20002f82670 */
[----:B------:R-:W-:Y:S01]  /*1530*/  IMAD.MOV.U32 R15, RZ, RZ, 0x1 ;  /* 0x00000001ff0f7424 */ /* 0x000fe200078e00ff */
[----:B------:R-:W-:Y:S01]  /*1540*/  CS2R R12, SRZ ;  /* 0x00000000000c7805 */ /* 0x000fe2000001ff00 */
[----:B------:R-:W-:Y:S01]  /*1550*/  IMAD.MOV.U32 R10, RZ, RZ, 0x1 ;  /* 0x00000001ff0a7424 */ /* 0x000fe200078e00ff */
[----:B------:R-:W4:Y:S02]  /*1560*/  LDCU.64 UR22, c[0x0][0x348] ;  /* 0x00006900ff1677ac */ /* 0x000f240008000a00 */
[----:B------:R-:W2:Y:S01]  /*1570*/  LDC R0, c[0x0][0x374] ;  /* 0x0000dd00ff007b82 */ /* 0x000ea20000000800 */
[----:B------:R-:W-:Y:S01]  /*1580*/  UMOV UR6, URZ ;  /* 0x000000ff00067c82 */ /* 0x000fe20008000000 */
[----:B-1----:R-:W-:-:S04]  /*1590*/  UIADD3 UR5, UPT, UPT, UR13, 0x3f, URZ ;  /* 0x0000003f0d057890 */ /* 0x002fc8000fffe0ff */
[----:B------:R-:W-:-:S04]  /*15a0*/  USHF.R.S32.HI UR4, URZ, 0x1f, UR5 ;  /* 0x0000001fff047899 */ /* 0x000fc80008011405 */
[----:B------:R-:W-:-:S04]  /*15b0*/  ULEA.HI UR4, UR4, UR5, URZ, 0x6 ;  /* 0x0000000504047291 */ /* 0x000fc8000f8f30ff */
[----:B------:R-:W-:Y:S02]  /*15c0*/  USHF.R.S32.HI UR15, URZ, 0x6, UR4 ;  /* 0x00000006ff0f7899 */ /* 0x000fe40008011404 */
[----:B------:R-:W-:Y:S02]  /*15d0*/  UIADD3 UR4, UPT, UPT, UR13, -0x1, URZ ;  /* 0xffffffff0d047890 */ /* 0x000fe4000fffe0ff */
[----:B------:R-:W-:Y:S02]  /*15e0*/  UISETP.LT.U32.AND UP0, UPT, UR15, 0x11, UPT ;  /* 0x000000110f00788c */ /* 0x000fe4000bf01070 */
[----:B------:R-:W-:Y:S02]  /*15f0*/  UISETP.GE.U32.AND UP1, UPT, UR4, -0x7f, UPT ;  /* 0xffffff810400788c */ /* 0x000fe4000bf26070 */
[----:B------:R-:W-:Y:S02]  /*1600*/  USEL UR14, UR15, 0x11, UP0 ;  /* 0x000000110f0e7887 */ /* 0x000fe40008000000 */
[----:B------:R-:W-:-:S02]  /*1610*/  UIADD3 UR13, UPT, UPT, UR13, 0x7e, URZ ;  /* 0x0000007e0d0d7890 */ /* 0x000fc4000fffe0ff */
[----:B------:R-:W-:Y:S02]  /*1620*/  UIADD3 UR5, UPT, UPT, UR14, -0x1, URZ ;  /* 0xffffffff0e057890 */ /* 0x000fe4000fffe0ff */
[----:B------:R-:W-:-:S03]  /*1630*/  UIADD3 UR7, UPT, UPT, UR15, -UR14, URZ ;  /* 0x8000000e0f077290 */ /* 0x000fc6000fffe0ff */
[----:B------:R-:W-:-:S04]  /*1640*/  @UP1 UIADD3 UR5, UPT, UPT, UR14, URZ, URZ ;  /* 0x000000ff0e051290 */ /* 0x000fc8000fffe0ff */
[----:B----4-:R-:W-:-:S12]  /*1650*/  UIADD3 UR5, UPT, UPT, UR5, 0x1, URZ ;  /* 0x0000000105057890 */ /* 0x010fd8000fffe0ff */
.L_x_36:
[----:B------:R-:W-:Y:S01]  /*1660*/  UISETP.NE.AND UP0, UPT, UR37, URZ, UPT ;  /* 0x000000ff2500728c */ /* 0x000fe2000bf05270 */
[----:B------:R-:W1:Y:S08]  /*1670*/  S2UR UR37, SR_CgaCtaId ;  /* 0x00000000002579c3 */ /* 0x000e700000008800 */
[----:B------:R-:W-:Y:S05]  /*1680*/  BRA.U UP0, `(.L_x_19) ;  /* 0x0000000100347547 */ /* 0x000fea000b800000 */
[----:B------:R-:W4:Y:S01]  /*1690*/  S2R R2, SR_CgaCtaId ;  /* 0x0000000000027919 */ /* 0x000f220000008800 */
[----:B------:R-:W-:-:S04]  /*16a0*/  MOV R3, 0x400 ;  /* 0x0000040000037802 */ /* 0x000fc80000000f00 */
[----:B----4-:R-:W-:Y:S02]  /*16b0*/  LEA R3, R2, R3, 0x18 ;  /* 0x0000000302037211 */ /* 0x010fe400078ec0ff */
[----:B------:R-:W-:-:S03]  /*16c0*/  SHF.L.U32 R2, R10, 0x1f, RZ ;  /* 0x0000001f0a027819 */ /* 0x000fc600000006ff */
[----:B------:R-:W-:-:S04]  /*16d0*/  IMAD R3, R12, 0x8, R3 ;  /* 0x000000080c037824 */ /* 0x000fc800078e0203 */
[----:B------:R-:W4:Y:S02]  /*16e0*/  SYNCS.PHASECHK.TRANS64.TRYWAIT P0, [R3+URZ+0x1a0], R2 ;  /* 0x0001a002030075a7 */ /* 0x000f2400080011ff */
[----:B----4-:R-:W-:Y:S05]  /*16f0*/  @!P0 BRA `(.L_x_20) ;  /* 0x0000005c001c8947 */ /* 0x010fea0003800000 */
.L_x_111:
[----:B------:R-:W-:Y:S01]  /*1700*/  VIADD R12, R12, 0x1 ;  /* 0x000000010c0c7836 */ /* 0x000fe20000000000 */
[----:B------:R4:W-:Y:S04]  /*1710*/  SYNCS.ARRIVE.TRANS64.A1T0 RZ, [R3+URZ+0x190], RZ ;  /* 0x000190ff03ff79a7 */ /* 0x0009e800081000ff */
[----:B------:R-:W-:-:S04]  /*1720*/  ISETP.NE.AND P0, PT, R12, 0x2, PT ;  /* 0x000000020c00780c */ /* 0x000fc80003f05270 */
[----:B------:R-:W-:Y:S02]  /*1730*/  SEL R12, R12, RZ, P0 ;  /* 0x000000ff0c0c7207 */ /* 0x000fe40000000000 */
[----:B----4-:R-:W-:-:S04]  /*1740*/  SEL R3, RZ, 0x1, P0 ;  /* 0x00000001ff037807 */ /* 0x010fc80000000000 */
[----:B------:R-:W-:-:S07]  /*1750*/  LOP3.LUT R10, R10, R3, RZ, 0x3c, !PT ;  /* 0x000000030a0a7212 */ /* 0x000fce00078e3cff */
.L_x_19:
[----:B------:R-:W-:Y:S01]  /*1760*/  UMOV UR4, 0x400 ;  /* 0x0000040000047882 */ /* 0x000fe20000000000 */
[----:B------:R-:W-:Y:S01]  /*1770*/  SHF.L.U32 R2, R15, 0x1f, RZ ;  /* 0x0000001f0f027819 */ /* 0x000fe200000006ff */
[----:B-1----:R-:W-:Y:S01]  /*1780*/  ULEA UR4, UR37, UR4, 0x18 ;  /* 0x0000000425047291 */ /* 0x002fe2000f8ec0ff */
[----:B------:R-:W-:Y:S01]  /*1790*/  R2UR UR35, R21 ;  /* 0x00000000152372ca */ /* 0x000fe200000e0000 */
[----:B------:R-:W-:Y:S01]  /*17a0*/  UISETP.GE.U32.AND UP0, UPT, UR13, 0x7f, UPT ;  /* 0x0000007f0d00788c */ /* 0x000fe2000bf06070 */
[----:B------:R-:W-:Y:S01]  /*17b0*/  R2UR UR11, R20 ;  /* 0x00000000140b72ca */ /* 0x000fe200000e0000 */
[----:B------:R-:W-:Y:S01]  /*17c0*/  ULEA UR8, UR6, UR4, 0x3 ;  /* 0x0000000406087291 */ /* 0x000fe2000f8e18ff */
[----:B------:R-:W-:-:S08]  /*17d0*/  UMOV UR24, URZ ;  /* 0x000000ff00187c82 */ /* 0x000fd00008000000 */
[----:B------:R1:W4:Y:S01]  /*17e0*/  SYNCS.PHASECHK.TRANS64.TRYWAIT P0, [UR8+0x88], R2 ;  /* 0x00008802ff0075a7 */ /* 0x0003220008001108 */
[----:B------:R-:W-:Y:S02]  /*17f0*/  USHF.L.U32 UR35, UR35, 0x7, URZ ;  /* 0x0000000723237899 */ /* 0x000fe400080006ff */
[----:B------:R-:W-:Y:S01]  /*1800*/  USHF.L.U32 UR11, UR11, 0x6, URZ ;  /* 0x000000060b0b7899 */ /* 0x000fe200080006ff */
[----:B------:R-:W-:Y:S11]  /*1810*/  BRA.U !UP0, `(.L_x_21) ;  /* 0x0000000108a87547 */ /* 0x000ff6000b800000 */
[----:B------:R-:W-:Y:S01]  /*1820*/  UMOV UR16, URZ ;  /* 0x000000ff00107c82 */ /* 0x000fe20008000000 */
[----:B------:R-:W-:-:S05]  /*1830*/  UMOV UR17, UR6 ;  /* 0x0000000600117c82 */ /* 0x000fca0008000000 */
.L_x_26:
[----:B-1----:R-:W-:Y:S01]  /*1840*/  ULEA UR33, UR17, UR4, 0x3 ;  /* 0x0000000411217291 */ /* 0x002fe2000f8e18ff */
[----:B----4-:R-:W-:Y:S01]  /*1850*/  @!P5 MOV R3, 0x3000 ;  /* 0x000030000003d802 */ /* 0x010fe20000000f00 */
[----:B----4-:R-:W-:Y:S10]  /*1860*/  @P0 BRA `(.L_x_22) ;  /* 0x00000000000c0947 */ /* 0x010ff40003800000 */
[----:B------:R-:W-:-:S04]  /*1870*/  SHF.L.U32 R5, R15, 0x1f, RZ ;  /* 0x0000001f0f057819 */ /* 0x000fc800000006ff */
[----:B------:R-:W4:Y:S02]  /*1880*/  SYNCS.PHASECHK.TRANS64.TRYWAIT P0, [UR33+0x88], R5 ;  /* 0x00008805ff0075a7 */ /* 0x000f240008001121 */
[----:B----4-:R-:W-:Y:S05]  /*1890*/  @!P0 BRA `(.L_x_23) ;  /* 0x0000005800c88947 */ /* 0x010fea0003800000 */
.L_x_22:
[----:B------:R4:W-:Y:S01]  /*18a0*/  @!P5 SYNCS.ARRIVE.TRANS64 RZ, [UR33], R3 ;  /* 0x00000003ffffd9a7 */ /* 0x0009e20008000021 */
[----:B------:R-:W-:Y:S04]  /*18b0*/  BSSY.RECONVERGENT B0, `(.L_x_24) ;  /* 0x0000003000007945 */ /* 0x000fe80003800200 */
[----:B------:R-:W-:Y:S05]  /*18c0*/  @P4 BRA `(.L_x_25) ;  /* 0x0000000000044947 */ /* 0x000fea0003800000 */
[----:B------:R-:W-:Y:S05]  /*18d0*/  BPT.TRAP 0x1 ;  /* 0x000000040000795c */ /* 0x000fea0000300000 */
.L_x_25:
[----:B------:R-:W-:Y:S05]  /*18e0*/  BSYNC.RECONVERGENT B0 ;  /* 0x0000000000007941 */ /* 0x000fea0003800200 */
.L_x_24:
[----:B------:R-:W-:Y:S02]  /*18f0*/  UIADD3 UR6, UPT, UPT, UR17, 0x1, URZ ;  /* 0x0000000111067890 */ /* 0x000fe4000fffe0ff */
[----:B------:R-:W-:Y:S02]  /*1900*/  ULEA UR32, UR17, UR4, 0xd ;  /* 0x0000000411207291 */ /* 0x000fe4000f8e68ff */
[----:B------:R-:W-:Y:S02]  /*1910*/  UISETP.NE.AND UP0, UPT, UR6, 0x11, UPT ;  /* 0x000000110600788c */ /* 0x000fe4000bf05270 */
[----:B------:R-:W-:Y:S02]  /*1920*/  UIADD3 UR26, UP1, UPT, UR22, 0x80, URZ ;  /* 0x00000080161a7890 */ /* 0x000fe4000ff3e0ff */
[----:B------:R-:W-:Y:S02]  /*1930*/  USEL UR9, URZ, 0x1, UP0 ;  /* 0x00000001ff097887 */ /* 0x000fe40008000000 */
[----:B------:R-:W-:-:S02]  /*1940*/  USEL UR6, UR6, URZ, UP0 ;  /* 0x000000ff06067287 */ /* 0x000fc40008000000 */
[----:B------:R-:W-:Y:S02]  /*1950*/  UIADD3 UR20, UP0, UPT, UR22, 0x180, URZ ;  /* 0x0000018016147890 */ /* 0x000fe4000ff1e0ff */
[----:B------:R-:W-:Y:S01]  /*1960*/  ULEA UR8, UR6, UR4, 0x3 ;  /* 0x0000000406087291 */ /* 0x000fe2000f8e18ff */
[----:B------:R-:W-:Y:S01]  /*1970*/  LOP3.LUT R15, R15, UR9, RZ, 0x3c, !PT ;  /* 0x000000090f0f7c12 */ /* 0x000fe2000f8e3cff */
[----:B------:R-:W-:Y:S02]  /*1980*/  USHF.L.U32 UR34, UR16, 0x6, URZ ;  /* 0x0000000610227899 */ /* 0x000fe400080006ff */
[----:B------:R-:W-:Y:S01]  /*1990*/  UIADD3.X UR27, UPT, UPT, URZ, UR23, URZ, UP1, !UPT ;  /* 0x00000017ff1b7290 */ /* 0x000fe20008ffe4ff */
[----:B-1----:R-:W-:Y:S01]  /*19a0*/  SHF.L.U32 R2, R15, 0x1f, RZ ;  /* 0x0000001f0f027819 */ /* 0x002fe200000006ff */
[----:B------:R-:W-:Y:S02]  /*19b0*/  UIADD3 UR32, UPT, UPT, UR32, 0x4400, URZ ;  /* 0x0000440020207890 */ /* 0x000fe4000fffe0ff */
[----:B------:R-:W-:Y:S01]  /*19c0*/  UIADD3.X UR21, UPT, UPT, URZ, UR23, URZ, UP0, !UPT ;  /* 0x00000017ff157290 */ /* 0x000fe200087fe4ff */
[----:B------:R1:W1:Y:S01]  /*19d0*/  SYNCS.PHASECHK.TRANS64.TRYWAIT P0, [UR8+0x88], R2 ;  /* 0x00008802ff0075a7 */ /* 0x0002620008001108 */
[----:B------:R-:W-:Y:S01]  /*19e0*/  ULEA UR8, UR17, UR4, 0xc ;  /* 0x0000000411087291 */ /* 0x000fe2000f8e60ff */
[----:B------:R-:W-:Y:S01]  /*19f0*/  UMOV UR18, 0x0 ;  /* 0x0000000000127882 */ /* 0x000fe20000000000 */
[----:B------:R-:W-:-:S02]  /*1a00*/  UMOV UR19, 0x10000000 ;  /* 0x1000000000137882 */ /* 0x000fc40000000000 */
[----:B------:R-:W-:Y:S01]  /*1a10*/  UIADD3 UR8, UPT, UPT, UR8, 0x26400, URZ ;  /* 0x0002640008087890 */ /* 0x000fe2000fffe0ff */
[----:B------:R1:W-:Y:S01]  /*1a20*/  UTMALDG.3D [UR32], [UR26], desc[UR18] ;  /* 0x000012201a0075b4 */ /* 0x0003e20008011000 */
[----:B------:R-:W-:Y:S01]  /*1a30*/  UMOV UR12, UR36 ;  /* 0x00000024000c7c82 */ /* 0x000fe20008000000 */
[----:B------:R-:W-:Y:S01]  /*1a40*/  UMOV UR9, UR33 ;  /* 0x0000002100097c82 */ /* 0x000fe20008000000 */
[----:B------:R-:W-:Y:S01]  /*1a50*/  UMOV UR10, UR34 ;  /* 0x00000022000a7c82 */ /* 0x000fe20008000000 */
[----:B------:R-:W-:Y:S01]  /*1a60*/  UIADD3 UR16, UPT, UPT, UR16, 0x1, URZ ;  /* 0x0000000110107890 */ /* 0x000fe2000fffe0ff */
[----:B------:R-:W-:Y:S01]  /*1a70*/  UMOV UR24, UR5 ;  /* 0x0000000500187c82 */ /* 0x000fe20008000000 */
[----:B------:R-:W-:Y:S02]  /*1a80*/  UMOV UR17, UR6 ;  /* 0x0000000600117c82 */ /* 0x000fe40008000000 */
[----:B------:R1:W-:Y:S01]  /*1a90*/  UTMALDG.3D [UR8], [UR20], desc[UR18] ;  /* 0x00001208140075b4 */ /* 0x0003e20008011000 */
[----:B------:R-:W-:-:S09]  /*1aa0*/  UISETP.NE.AND UP0, UPT, UR16, UR5, UPT ;  /* 0x000000051000728c */ /* 0x000fd2000bf05270 */
[----:B------:R-:W-:Y:S05]  /*1ab0*/  BRA.U UP0, `(.L_x_26) ;  /* 0xfffffffd00607547 */ /* 0x000fea000b83ffff */
.L_x_21:
[----:B-1--4-:R-:W-:Y:S01]  /*1ac0*/  PLOP3.LUT P0, PT, PT, PT, UP3, 0x80, 0x8 ;  /* 0x000000000008781c */ /* 0x012fe20003f0f038 */
[----:B------:R-:W-:Y:S01]  /*1ad0*/  ULEA UR8, UR6, UR4, 0x3 ;  /* 0x0000000406087291 */ /* 0x000fe2000f8e18ff */
[----:B------:R-:W-:Y:S01]  /*1ae0*/  SHF.L.U32 R2, R15, 0x1f, RZ ;  /* 0x0000001f0f027819 */ /* 0x000fe200000006ff */
[----:B------:R-:W-:-:S10]  /*1af0*/  UISETP.GT.AND UP0, UPT, UR15, UR14, UPT ;  /* 0x0000000e0f00728c */ /* 0x000fd4000bf04270 */
[----:B------:R-:W-:Y:S01]  /*1b00*/  @!P0 SYNCS.ARRIVE.TRANS64.A1T0 RZ, [UR4+0x128], RZ ;  /* 0x000128ffffff89a7 */ /* 0x000fe20008100004 */
[----:B------:R1:W4:Y:S01]  /*1b10*/  SYNCS.PHASECHK.TRANS64.TRYWAIT P0, [UR8+0x88], R2 ;  /* 0x00008802ff0075a7 */ /* 0x0003220008001108 */
[----:B------:R-:W-:Y:S05]  /*1b20*/  BRA.U !UP0, `(.L_x_27) ;  /* 0x0000000108ac7547 */ /* 0x000fea000b800000 */
[----:B------:R-:W-:Y:S01]  /*1b30*/  UIADD3 UR21, UPT, UPT, UR7, UR24, URZ ;  /* 0x0000001807157290 */ /* 0x000fe2000fffe0ff */
[----:B------:R-:W-:-:S11]  /*1b40*/  UMOV UR25, UR6 ;  /* 0x0000000600197c82 */ /* 0x000fd60008000000 */
.L_x_32:
[----:B-1----:R-:W-:Y:S01]  /*1b50*/  ULEA UR17, UR25, UR4, 0x3 ;  /* 0x0000000419117291 */ /* 0x002fe2000f8e18ff */
[----:B----4-:R-:W-:Y:S01]  /*1b60*/  @!P5 MOV R3, 0x3000 ;  /* 0x000030000003d802 */ /* 0x010fe20000000f00 */
[----:B----4-:R-:W-:Y:S10]  /*1b70*/  @P0 BRA `(.L_x_28) ;  /* 0x00000000000c0947 */ /* 0x010ff40003800000 */
[----:B------:R-:W-:-:S04]  /*1b80*/  SHF.L.U32 R5, R15, 0x1f, RZ ;  /* 0x0000001f0f057819 */ /* 0x000fc800000006ff */
[----:B------:R-:W4:Y:S02]  /*1b90*/  SYNCS.PHASECHK.TRANS64.TRYWAIT P0, [UR17+0x88], R5 ;  /* 0x00008805ff0075a7 */ /* 0x000f240008001111 */
[----:B----4-:R-:W-:Y:S05]  /*1ba0*/  @!P0 BRA `(.L_x_29) ;  /* 0x00000058001c8947 */ /* 0x010fea0003800000 */
.L_x_28:
[----:B------:R4:W-:Y:S01]  /*1bb0*/  @!P5 SYNCS.ARRIVE.TRANS64 RZ, [UR17], R3 ;  /* 0x00000003ffffd9a7 */ /* 0x0009e20008000011 */
[----:B------:R-:W-:Y:S04]  /*1bc0*/  BSSY.RECONVERGENT B0, `(.L_x_30) ;  /* 0x0000003000007945 */ /* 0x000fe80003800200 */
[----:B------:R-:W-:Y:S05]  /*1bd0*/  @P4 BRA `(.L_x_31) ;  /* 0x0000000000044947 */ /* 0x000fea0003800000 */
[----:B------:R-:W-:Y:S05]  /*1be0*/  BPT.TRAP 0x1 ;  /* 0x000000040000795c */ /* 0x000fea0000300000 */
.L_x_31:
[----:B------:R-:W-:Y:S05]  /*1bf0*/  BSYNC.RECONVERGENT B0 ;  /* 0x0000000000007941 */ /* 0x000fea0003800200 */
.L_x_30:
        /* <DEDUP_REMOVED lines=10> */
[----:B------:R-:W-:Y:S01]  /*1ca0*/  UIADD3 UR16, UPT, UPT, UR16, 0x4400, URZ ;  /* 0x0000440010107890 */ /* 0x000fe2000fffe0ff */
[----:B-1----:R-:W-:Y:S01]  /*1cb0*/  SHF.L.U32 R2, R15, 0x1f, RZ ;  /* 0x0000001f0f027819 */ /* 0x002fe200000006ff */
[----:B------:R-:W-:Y:S02]  /*1cc0*/  UIADD3.X UR31, UPT, UPT, URZ, UR23, URZ, UP1, !UPT ;  /* 0x00000017ff1f7290 */ /* 0x000fe40008ffe4ff */
[----:B------:R-:W-:Y:S01]  /*1cd0*/  UIADD3.X UR29, UPT, UPT, URZ, UR23, URZ, UP0, !UPT ;  /* 0x00000017ff1d7290 */ /* 0x000fe200087fe4ff */
[----:B------:R1:W1:Y:S01]  /*1ce0*/  SYNCS.PHASECHK.TRANS64.TRYWAIT P0, [UR8+0x88], R2 ;  /* 0x00008802ff0075a7 */ /* 0x0002620008001108 */
[----:B------:R-:W-:Y:S01]  /*1cf0*/  ULEA UR8, UR25, UR4, 0xc ;  /* 0x0000000419087291 */ /* 0x000fe2000f8e60ff */
[----:B------:R-:W-:Y:S01]  /*1d00*/  UMOV UR26, 0x0 ;  /* 0x00000000001a7882 */ /* 0x000fe20000000000 */
[----:B------:R-:W-:-:S02]  /*1d10*/  UMOV UR27, 0x10000000 ;  /* 0x10000000001b7882 */ /* 0x000fc40000000000 */
[----:B------:R-:W-:Y:S01]  /*1d20*/  UIADD3 UR8, UPT, UPT, UR8, 0x26400, URZ ;  /* 0x0002640008087890 */ /* 0x000fe2000fffe0ff */
[----:B------:R-:W-:Y:S01]  /*1d30*/  UMOV UR19, UR35 ;  /* 0x0000002300137c82 */ /* 0x000fe20008000000 */
[----:B------:R-:W-:Y:S01]  /*1d40*/  UMOV UR20, UR36 ;  /* 0x0000002400147c82 */ /* 0x000fe20008000000 */
[----:B------:R-:W-:Y:S01]  /*1d50*/  UMOV UR12, UR36 ;  /* 0x00000024000c7c82 */ /* 0x000fe20008000000 */
[----:B------:R-:W-:Y:S01]  /*1d60*/  UMOV UR9, UR17 ;  /* 0x0000001100097c82 */ /* 0x000fe20008000000 */
[----:B------:R-:W-:Y:S01]  /*1d70*/  UMOV UR10, UR18 ;  /* 0x00000012000a7c82 */ /* 0x000fe20008000000 */
[----:B------:R1:W-:Y:S01]  /*1d80*/  UTMALDG.3D [UR16], [UR30], desc[UR26] ;  /* 0x00001a101e0075b4 */ /* 0x0003e20008011000 */
[----:B------:R-:W-:Y:S01]  /*1d90*/  UIADD3 UR24, UPT, UPT, UR24, 0x1, URZ ;  /* 0x0000000118187890 */ /* 0x000fe2000fffe0ff */
[----:B------:R-:W-:-:S03]  /*1da0*/  UMOV UR25, UR6 ;  /* 0x0000000600197c82 */ /* 0x000fc60008000000 */
[----:B------:R-:W-:Y:S01]  /*1db0*/  UISETP.NE.AND UP0, UPT, UR24, UR21, UPT ;  /* 0x000000151800728c */ /* 0x000fe2000bf05270 */
[----:B------:R1:W-:Y:S08]  /*1dc0*/  UTMALDG.3D [UR8], [UR28], desc[UR26] ;  /* 0x00001a081c0075b4 */ /* 0x0003f00008011000 */
[----:B------:R-:W-:Y:S05]  /*1dd0*/  BRA.U UP0, `(.L_x_32) ;  /* 0xfffffffd005c7547 */ /* 0x000fea000b83ffff */
.L_x_27:
[C---:B-1----:R-:W-:Y:S01]  /*1de0*/  LEA R2, R14.reuse, UR4, 0x3 ;  /* 0x000000040e027c11 */ /* 0x042fe2000f8e18ff */
[----:B------:R-:W-:Y:S01]  /*1df0*/  NOP ;  /* 0x0000000000007918 */ /* 0x000fe20000000000 */
[----:B----4-:R-:W-:Y:S02]  /*1e00*/  SHF.L.U32 R3, R13, 0x1f, RZ ;  /* 0x0000001f0d037819 */ /* 0x010fe400000006ff */
[----:B------:R-:W-:Y:S02]  /*1e10*/  LEA R4, R14, UR4, 0x4 ;  /* 0x000000040e047c11 */ /* 0x000fe4000f8e20ff */
[----:B------:R-:W1:Y:S02]  /*1e20*/  SYNCS.PHASECHK.TRANS64.TRYWAIT P0, [R2+URZ+0x130], R3 ;  /* 0x00013003020075a7 */ /* 0x000e6400080011ff */
[----:B-1----:R-:W-:Y:S05]  /*1e30*/  @!P0 BRA `(.L_x_33) ;  /* 0x0000005400908947 */ /* 0x002fea0003800000 */
.L_x_114:
[----:B------:R-:W4:Y:S01]  /*1e40*/  LDS.128 R4, [R4+0x1c0] ;  /* 0x0001c00004047984 */ /* 0x000f220000000c00 */
[----:B---3--:R-:W-:Y:S01]  /*1e50*/  ISETP.GE.AND P0, PT, R134, 0x1, PT ;  /* 0x000000018600780c */ /* 0x008fe20003f06270 */
[----:B-1----:R-:W-:Y:S01]  /*1e60*/  VIADD R2, R2, 0x140 ;  /* 0x0000014002027836 */ /* 0x002fe20000000000 */
[----:B------:R-:W-:Y:S01]  /*1e70*/  @!PT LDS RZ, [RZ] ;  /* 0x00000000fffff984 */ /* 0x000fe20000000800 */
[----:B------:R-:W-:Y:S01]  /*1e80*/  @!PT LDS RZ, [RZ] ;  /* 0x00000000fffff984 */ /* 0x000fe20000000800 */
[----:B------:R-:W-:Y:S01]  /*1e90*/  @!PT LDS RZ, [RZ] ;  /* 0x00000000fffff984 */ /* 0x000fe20000000800 */
[----:B------:R-:W-:Y:S01]  /*1ea0*/  @!PT LDS RZ, [RZ] ;  /* 0x00000000fffff984 */ /* 0x000fe20000000800 */
[----:B------:R1:W-:Y:S06]  /*1eb0*/  MEMBAR.ALL.CTA ;  /* 0x0000000000007992 */ /* 0x0003ec0000008000 */
[----:B-1----:R-:W1:Y:S01]  /*1ec0*/  FENCE.VIEW.ASYNC.S ;  /* 0x00000000000073c6 */ /* 0x002e620000000000 */
[----:B------:R-:W-:-:S04]  /*1ed0*/  PRMT R2, RZ, 0x654, R2 ;  /* 0x00000654ff027816 */ /* 0x000fc80000000002 */
[----:B-1----:R1:W-:Y:S01]  /*1ee0*/  SYNCS.ARRIVE.TRANS64.RED.A1T0 RZ, [R2+URZ], RZ ;  /* 0x000000ff02ff79a7 */ /* 0x0023e200081004ff */
[----:B----4-:R-:W-:-:S13]  /*1ef0*/  LOP3.LUT P2, RZ, R6, 0x1, RZ, 0xc0, !PT ;  /* 0x0000000106ff7812 */ /* 0x010fda000784c0ff */
[----:B------:R-:W-:Y:S01]  /*1f00*/  @P2 SHF.R.U32.HI R3, RZ, 0x10, R5 ;  /* 0x00000010ff032819 */ /* 0x000fe20000011605 */
[----:B------:R-:W-:Y:S01]  /*1f10*/  VOTEU.ANY UP0, P2 ;  /* 0x0000000000ff7886 */ /* 0x000fe20001000100 */
[----:B------:R-:W-:Y:S02]  /*1f20*/  @P2 MOV R11, R4 ;  /* 0x00000004000b2202 */ /* 0x000fe40000000f00 */
[----:B------:R-:W-:Y:S02]  /*1f30*/  @P2 R2UR.BROADCAST UR8, R3 ;  /* 0x00000000030822ca */ /* 0x000fe400008e0000 */
[----:B------:R-:W-:-:S11]  /*1f40*/  @P2 LOP3.LUT R8, R5, 0xffff, RZ, 0xc0, !PT ;  /* 0x0000ffff05082812 */ /* 0x000fd600078ec0ff */
[----:B------:R-:W-:Y:S01]  /*1f50*/  @UP0 UMOV UR36, UR8 ;  /* 0x0000000800240c82 */ /* 0x000fe20008000000 */
[----:B-1----:R-:W-:Y:S05]  /*1f60*/  @!P0 BRA `(.L_x_34) ;  /* 0x0000000000b88947 */ /* 0x002fea0003800000 */
[----:B------:R-:W2:Y:S01]  /*1f70*/  LDC.64 R4, c[0x0][0xb18] ;  /* 0x0002c600ff047b82 */ /* 0x000ea20000000a00 */
[----:B------:R-:W-:-:S07]  /*1f80*/  ISETP.NE.AND P3, PT, R134, 0x1, PT ;  /* 0x000000018600780c */ /* 0x000fce0003f65270 */
[----:B------:R-:W1:Y:S08]  /*1f90*/  LDC.64 R6, c[0x0][0xb10] ;  /* 0x0002c400ff067b82 */ /* 0x000e700000000a00 */
[----:B------:R-:W3:Y:S08]  /*1fa0*/  LDC R16, c[0x0][0xb20] ;  /* 0x0002c800ff107b82 */ /* 0x000ef00000000800 */
[----:B------:R-:W4:Y:S01]  /*1fb0*/  LDC R18, c[0x0][0xb0c] ;  /* 0x0002c300ff127b82 */ /* 0x000f220000000800 */
[----:B--2---:R-:W-:Y:S01]  /*1fc0*/  IMAD.HI.U32 R17, R0, R5, RZ ;  /* 0x0000000500117227 */ /* 0x004fe200078e00ff */
[----:B------:R-:W-:-:S03]  /*1fd0*/  ISETP.NE.AND P0, PT, R4, 0x1, PT ;  /* 0x000000010400780c */ /* 0x000fc60003f05270 */
[----:B------:R-:W-:-:S03]  /*1fe0*/  IMAD.HI.U32 R5, R8, R5, RZ ;  /* 0x0000000508057227 */ /* 0x000fc600078e00ff */
[----:B------:R-:W2:Y:S01]  /*1ff0*/  LDC.64 R2, c[0x0][0xb28] ;  /* 0x0002ca00ff027b82 */ /* 0x000ea20000000a00 */
[----:B-1----:R-:W-:-:S04]  /*2000*/  IMAD.HI.U32 R20, R9, R6, RZ ;  /* 0x0000000609147227 */ /* 0x002fc800078e00ff */
[----:B------:R-:W-:Y:S01]  /*2010*/  IMAD.HI.U32 R22, R11, R6, RZ ;  /* 0x000000060b167227 */ /* 0x000fe200078e00ff */
[----:B------:R-:W-:Y:S02]  /*2020*/  SHF.R.U32.HI R20, RZ, R7, R20 ;  /* 0x00000007ff147219 */ /* 0x000fe40000011614 */
[-C--:B---3--:R-:W-:Y:S02]  /*2030*/  SHF.R.U32.HI R17, RZ, R16.reuse, R17 ;  /* 0x00000010ff117219 */ /* 0x088fe40000011611 */
[----:B------:R-:W-:Y:S02]  /*2040*/  SHF.R.U32.HI R5, RZ, R16, R5 ;  /* 0x00000010ff057219 */ /* 0x000fe40000011605 */
[----:B------:R-:W-:Y:S02]  /*2050*/  SEL R17, R0, R17, !P0 ;  /* 0x0000001100117207 */ /* 0x000fe40004000000 */
[----:B------:R-:W-:Y:S02]  /*2060*/  SHF.R.U32.HI R22, RZ, R7, R22 ;  /* 0x00000007ff167219 */ /* 0x000fe40000011616 */
[----:B----4-:R-:W-:-:S02]  /*2070*/  ISETP.NE.AND P1, PT, R18, 0x1, PT ;  /* 0x000000011200780c */ /* 0x010fc40003f25270 */
[----:B------:R-:W-:Y:S02]  /*2080*/  SEL R5, R8, R5, !P0 ;  /* 0x0000000508057207 */ /* 0x000fe40004000000 */
[----:B------:R-:W-:Y:S02]  /*2090*/  SEL R19, R9, R20, !P1 ;  /* 0x0000001409137207 */ /* 0x000fe40004800000 */
[----:B------:R-:W-:Y:S01]  /*20a0*/  SEL R7, R11, R22, !P1 ;  /* 0x000000160b077207 */ /* 0x000fe20004800000 */
[----:B--2---:R-:W-:-:S04]  /*20b0*/  IMAD.HI.U32 R20, R17, R2, RZ ;  /* 0x0000000211147227 */ /* 0x004fc800078e00ff */
[----:B------:R-:W-:Y:S01]  /*20c0*/  IMAD.HI.U32 R6, R19, R2, RZ ;  /* 0x0000000213067227 */ /* 0x000fe200078e00ff */
[----:B------:R-:W-:-:S04]  /*20d0*/  @P3 SHF.R.U32.HI R17, RZ, R3, R20 ;  /* 0x00000003ff113219 */ /* 0x000fc80000011614 */
[----:B------:R-:W-:Y:S01]  /*20e0*/  @P3 SHF.R.U32.HI R19, RZ, R3, R6 ;  /* 0x00000003ff133219 */ /* 0x000fe20000011606 */
[----:B------:R-:W-:-:S04]  /*20f0*/  IMAD R17, R134, R17, RZ ;  /* 0x0000001186117224 */ /* 0x000fc800078e02ff */
[----:B------:R-:W-:Y:S01]  /*2100*/  IMAD R6, R134, R19, RZ ;  /* 0x0000001386067224 */ /* 0x000fe200078e02ff */
[C---:B------:R-:W-:Y:S02]  /*2110*/  ISETP.GE.AND P0, PT, R5.reuse, R17, PT ;  /* 0x000000110500720c */ /* 0x040fe40003f06270 */
[----:B------:R-:W-:Y:S02]  /*2120*/  IADD3 R17, PT, PT, -R5, RZ, RZ ;  /* 0x000000ff05117210 */ /* 0x000fe40007ffe1ff */
[----:B------:R-:W-:Y:S01]  /*2130*/  ISETP.GE.OR P0, PT, R7, R6, P0 ;  /* 0x000000060700720c */ /* 0x000fe20000706670 */
[----:B------:R-:W-:-:S04]  /*2140*/  IMAD.HI.U32 R6, R5, R2, RZ ;  /* 0x0000000205067227 */ /* 0x000fc800078e00ff */
[----:B------:R-:W-:Y:S01]  /*2150*/  IMAD R8, R4, R17, R8 ;  /* 0x0000001104087224 */ /* 0x000fe200078e0208 */
[----:B------:R-:W-:-:S04]  /*2160*/  SHF.R.U32.HI R6, RZ, R3, R6 ;  /* 0x00000003ff067219 */ /* 0x000fc80000011606 */
[----:B------:R-:W-:-:S03]  /*2170*/  SEL R6, R5, R6, !P3 ;  /* 0x0000000605067207 */ /* 0x000fc60005800000 */
[----:B------:R-:W-:-:S04]  /*2180*/  @!P0 IMAD.HI.U32 R16, R7, R2, RZ ;  /* 0x0000000207108227 */ /* 0x000fc800078e00ff */
[----:B------:R-:W-:Y:S01]  /*2190*/  IMAD.MOV R2, RZ, RZ, -R6 ;  /* 0x000000ffff027224 */ /* 0x000fe200078e0a06 */
[----:B------:R-:W-:-:S03]  /*21a0*/  @!P0 SHF.R.U32.HI R16, RZ, R3, R16 ;  /* 0x00000003ff108219 */ /* 0x000fc60000011610 */
[----:B------:R-:W-:Y:S01]  /*21b0*/  IMAD R2, R134, R2, R5 ;  /* 0x0000000286027224 */ /* 0x000fe200078e0205 */
        /* <DEDUP_REMOVED lines=9> */
.L_x_34:
[----:B------:R-:W1:Y:S02]  /*2250*/  LDCU UR8, c[0x0][0xb30] ;  /* 0x00016600ff0877ac */ /* 0x000e640008000800 */
[----:B-1----:R-:W-:-:S09]  /*2260*/  UISETP.NE.AND UP0, UPT, UR8, 0x1, UPT ;  /* 0x000000010800788c */ /* 0x002fd2000bf05270 */
[----:B------:R-:W-:Y:S05]  /*2270*/  BRA.U UP0, `(.L_x_35) ;  /* 0x0000000100407547 */ /* 0x000fea000b800000 */
[----:B------:R-:W1:Y:S08]  /*2280*/  LDC.64 R4, c[0x0][0xb10] ;  /* 0x0002c400ff047b82 */ /* 0x000e700000000a00 */
[----:B------:R-:W3:Y:S08]  /*2290*/  LDC.64 R2, c[0x0][0xb18] ;  /* 0x0002c600ff027b82 */ /* 0x000ef00000000a00 */
[----:B------:R-:W4:Y:S08]  /*22a0*/  LDC R6, c[0x0][0xb20] ;  /* 0x0002c800ff067b82 */ /* 0x000f300000000800 */
[----:B------:R-:W2:Y:S01]  /*22b0*/  LDC R16, c[0x0][0xb0c] ;  /* 0x0002c300ff107b82 */ /* 0x000ea20000000800 */
[----:B-1----:R-:W-:-:S05]  /*22c0*/  IMAD.HI.U32 R4, R11, R4, RZ ;  /* 0x000000040b047227 */ /* 0x002fca00078e00ff */
[----:B------:R-:W-:Y:S01]  /*22d0*/  SHF.R.U32.HI R4, RZ, R5, R4 ;  /* 0x00000005ff047219 */ /* 0x000fe20000011604 */
[----:B---3--:R-:W-:Y:S01]  /*22e0*/  IMAD.HI.U32 R3, R8, R3, RZ ;  /* 0x0000000308037227 */ /* 0x008fe200078e00ff */
[----:B------:R-:W-:-:S04]  /*22f0*/  ISETP.NE.AND P0, PT, R2, 0x1, PT ;  /* 0x000000010200780c */ /* 0x000fc80003f05270 */
[----:B----4-:R-:W-:-:S04]  /*2300*/  SHF.R.U32.HI R3, RZ, R6, R3 ;  /* 0x00000006ff037219 */ /* 0x010fc80000011603 */
[----:B------:R-:W-:Y:S02]  /*2310*/  SEL R3, R8, R3, !P0 ;  /* 0x0000000308037207 */ /* 0x000fe40004000000 */
[----:B--2---:R-:W-:-:S04]  /*2320*/  ISETP.NE.AND P1, PT, R16, 0x1, PT ;  /* 0x000000011000780c */ /* 0x004fc80003f25270 */
[----:B------:R-:W-:-:S05]  /*2330*/  SEL R4, R11, R4, !P1 ;  /* 0x000000040b047207 */ /* 0x000fca0004800000 */
[----:B------:R-:W-:Y:S02]  /*2340*/  IMAD.IADD R5, R3, 0x1, -R4 ;  /* 0x0000000103057824 */ /* 0x000fe400078e0a04 */
[----:B------:R-:W-:Y:S02]  /*2350*/  IMAD.IADD R3, R4, 0x1, -R3 ;  /* 0x0000000104037824 */ /* 0x000fe400078e0a03 */
[----:B------:R-:W-:Y:S02]  /*2360*/  IMAD R11, R5, R16, R11 ;  /* 0x00000010050b7224 */ /* 0x000fe400078e020b */
[----:B------:R-:W-:-:S07]  /*2370*/  IMAD R8, R3, R2, R8 ;  /* 0x0000000203087224 */ /* 0x000fce00078e0208 */
.L_x_35:
[----:B------:R-:W-:Y:S01]  /*2380*/  VIADD R14, R14, 0x1 ;  /* 0x000000010e0e7836 */ /* 0x000fe20000000000 */
[----:B------:R-:W-:Y:S01]  /*2390*/  UPLOP3.LUT UP3, UPT, UPT, UPT, UPT, 0x80, 0x8 ;  /* 0x000000000008789c */ /* 0x000fe20003f6f070 */
[----:B------:R-:W-:Y:S02]  /*23a0*/  IMAD.IADD R21, R11, 0x1, R214 ;  /* 0x000000010b157824 */ /* 0x000fe400078e02d6 */
[----:B------:R-:W-:Y:S01]  /*23b0*/  IMAD.IADD R20, R8, 0x1, R203 ;  /* 0x0000000108147824 */ /* 0x000fe200078e02cb */
[----:B------:R-:W-:-:S04]  /*23c0*/  ISETP.NE.AND P0, PT, R14, 0x2, PT ;  /* 0x000000020e00780c */ /* 0x000fc80003f05270 */
[----:B------:R-:W-:Y:S02]  /*23d0*/  SEL R2, RZ, 0x1, P0 ;  /* 0x00000001ff027807 */ /* 0x000fe40000000000 */
[----:B------:R-:W-:Y:S02]  /*23e0*/  SEL R14, R14, RZ, P0 ;  /* 0x000000ff0e0e7207 */ /* 0x000fe40000000000 */
[----:B------:R-:W-:Y:S01]  /*23f0*/  LOP3.LUT R13, R13, R2, RZ, 0x3c, !PT ;  /* 0x000000020d0d7212 */ /* 0x000fe200078e3cff */
[----:B------:R-:W-:Y:S06]  /*2400*/  @P2 BRA `(.L_x_36) ;  /* 0xfffffff000942947 */ /* 0x000fec000383ffff */
[----:B------:R-:W-:Y:S01]  /*2410*/  UIADD3 UR4, UPT, UPT, UR4, 0x88, URZ ;  /* 0x0000008804047890 */ /* 0x000fe2000fffe0ff */
[----:B------:R-:W-:-:S03]  /*2420*/  SHF.L.U32 R3, R15, 0x1f, RZ ;  /* 0x0000001f0f037819 */ /* 0x000fc600000006ff */
[----:B------:R-:W-:-:S09]  /*2430*/  ULEA UR5, UR6, UR4, 0x3 ;  /* 0x0000000406057291 */ /* 0x000fd2000f8e18ff */
[----:B------:R-:W1:Y:S02]  /*2440*/  SYNCS.PHASECHK.TRANS64.TRYWAIT P0, [UR5], R3 ;  /* 0x00000003ff0075a7 */ /* 0x000e640008001105 */
[----:B-1----:R-:W-:Y:S05]  /*2450*/  @!P0 BRA `(.L_x_37) ;  /* 0x00000050001c8947 */ /* 0x002fea0003800000 */
.L_x_116:
[----:B------:R-:W-:-:S04]  /*2460*/  UIADD3 UR6, UPT, UPT, UR6, 0x1, URZ ;  /* 0x0000000106067890 */ /* 0x000fc8000fffe0ff */
[----:B------:R-:W-:-:S04]  /*2470*/  UISETP.NE.AND UP0, UPT, UR6, 0x11, UPT ;  /* 0x000000110600788c */ /* 0x000fc8000bf05270 */
[----:B------:R-:W-:Y:S02]  /*2480*/  USEL UR7, URZ, 0x1, UP0 ;  /* 0x00000001ff077887 */ /* 0x000fe40008000000 */
[----:B------:R-:W-:-:S04]  /*2490*/  USEL UR6, UR6, URZ, UP0 ;  /* 0x000000ff06067287 */ /* 0x000fc80008000000 */
[----:B------:R-:W-:Y:S01]  /*24a0*/  ULEA UR5, UR6, UR4, 0x3 ;  /* 0x0000000406057291 */ /* 0x000fe2000f8e18ff */
[----:B------:R-:W-:-:S04]  /*24b0*/  LOP3.LUT R2, R15, UR7, RZ, 0x3c, !PT ;  /* 0x000000070f027c12 */ /* 0x000fc8000f8e3cff */
[----:B-1----:R-:W-:-:S04]  /*24c0*/  SHF.L.U32 R3, R2, 0x1f, RZ ;  /* 0x0000001f02037819 */ /* 0x002fc800000006ff */
[----:B------:R-:W1:Y:S02]  /*24d0*/  SYNCS.PHASECHK.TRANS64.TRYWAIT P0, [UR5], R3 ;  /* 0x00000003ff0075a7 */ /* 0x000e640008001105 */
[----:B-1----:R-:W-:Y:S05]  /*24e0*/  @!P0 BRA `(.L_x_38) ;  /* 0x0000005000108947 */ /* 0x002fea0003800000 */
.L_x_118:
        /* <DEDUP_REMOVED lines=9> */
.L_x_120:
        /* <DEDUP_REMOVED lines=9> */
.L_x_122:
        /* <DEDUP_REMOVED lines=9> */
.L_x_124:
        /* <DEDUP_REMOVED lines=9> */
.L_x_126:
        /* <DEDUP_REMOVED lines=9> */
.L_x_128:
        /* <DEDUP_REMOVED lines=9> */
.L_x_130:
        /* <DEDUP_REMOVED lines=9> */
.L_x_132:
        /* <DEDUP_REMOVED lines=9> */
.L_x_134:
        /* <DEDUP_REMOVED lines=9> */
.L_x_136:
        /* <DEDUP_REMOVED lines=9> */
.L_x_138:
        /* <DEDUP_REMOVED lines=9> */
.L_x_140:
        /* <DEDUP_REMOVED lines=9> */
.L_x_142:
        /* <DEDUP_REMOVED lines=9> */
.L_x_144:
        /* <DEDUP_REMOVED lines=9> */
.L_x_146:
[----:B------:R-:W-:-:S04]  /*2cd0*/  UIADD3 UR6, UPT, UPT, UR6, 0x1, URZ ;  /* 0x0000000106067890 */ /* 0x000fc8000fffe0ff */
[----:B------:R-:W-:-:S04]  /*2ce0*/  UISETP.NE.AND UP0, UPT, UR6, 0x11, UPT ;  /* 0x000000110600788c */ /* 0x000fc8000bf05270 */
[----:B------:R-:W-:Y:S02]  /*2cf0*/  USEL UR5, URZ, 0x1, UP0 ;  /* 0x00000001ff057887 */ /* 0x000fe40008000000 */
[----:B------:R-:W-:-:S04]  /*2d00*/  USEL UR6, UR6, URZ, UP0 ;  /* 0x000000ff06067287 */ /* 0x000fc80008000000 */
[----:B------:R-:W-:Y:S01]  /*2d10*/  ULEA UR6, UR6, UR4, 0x3 ;  /* 0x0000000406067291 */ /* 0x000fe2000f8e18ff */
[----:B-1----:R-:W-:-:S04]  /*2d20*/  LOP3.LUT R3, R2, UR5, RZ, 0x3c, !PT ;  /* 0x0000000502037c12 */ /* 0x002fc8000f8e3cff */
[----:B------:R-:W-:Y:S01]  /*2d30*/  SHF.L.U32 R3, R3, 0x1f, RZ ;  /* 0x0000001f03037819 */ /* 0x000fe200000006ff */
[----:B--2---:R-:W-:-:S07]  /*2d40*/  IMAD.U32 R0, RZ, RZ, UR6 ;  /* 0x00000006ff007e24 */ /* 0x004fce000f8e00ff */
.L_x_53:
[----:B-1----:R1:W2:Y:S02]  /*2d50*/  SYNCS.PHASECHK.TRANS64.TRYWAIT P0, [R0+URZ], R3 ;  /* 0x00000003000075a7 */ /* 0x0022a400080011ff */
[----:B--2---:R-:W-:Y:S05]  /*2d60*/  @!P0 NANOSLEEP.SYNCS 0x989680 ;  /* 0x009896800000895d */ /* 0x004fea0003900000 */
[----:B------:R-:W2:Y:S02]  /*2d70*/  @!P0 SYNCS.PHASECHK.TRANS64 P0, [R0+URZ], R3 ;  /* 0x00000003000085a7 */ /* 0x000ea400080010ff */
[----:B--2---:R-:W-:Y:S05]  /*2d80*/  @P0 EXIT ;  /* 0x000000000000094d */ /* 0x004fea0003800000 */
[----:B------:R-:W-:Y:S05]  /*2d90*/  BRA `(.L_x_53) ;  /* 0xfffffffc00ec7947 */ /* 0x000fea000383ffff */
.L_x_18:
[----:B------:R-:W-:-:S04]  /*2da0*/  UISETP.NE.AND UP0, UPT, UR37, URZ, UPT ;  /* 0x000000ff2500728c */ /* 0x000fc8000bf05270 */
[----:B------:R-:W-:-:S09]  /*2db0*/  UISETP.NE.OR UP0, UPT, UR8, 0x1, UP0 ;  /* 0x000000010800788c */ /* 0x000fd20008705670 */
[----:B------:R-:W-:Y:S05]  /*2dc0*/  BRA.U UP0, `(.L_x_54) ;  /* 0x00000005004c7547 */ /* 0x000fea000b800000 */
[----:B------:R-:W-:Y:S01]  /*2dd0*/  HFMA2 R3, -RZ, RZ, 0, 0 ;  /* 0x00000000ff037431 */ /* 0x000fe200000001ff */
[----:B------:R-:W-:Y:S01]  /*2de0*/  ISETP.NE.AND P2, PT, R5, RZ, PT ;  /* 0x000000ff0500720c */ /* 0x000fe20003f45270 */
[----:B------:R-:W-:Y:S01]  /*2df0*/  IMAD.MOV.U32 R12, RZ, RZ, 0x1 ;  /* 0x00000001ff0c7424 */ /* 0x000fe200078e00ff */
[----:B------:R-:W-:Y:S01]  /*2e00*/  CS2R R6, SRZ ;  /* 0x0000000000067805 */ /* 0x000fe2000001ff00 */
[----:B------:R-:W-:Y:S01]  /*2e10*/  IMAD.MOV.U32 R4, RZ, RZ, RZ ;  /* 0x000000ffff047224 */ /* 0x000fe200078e00ff */
[----:B------:R-:W-:Y:S01]  /*2e20*/  UMOV UR4, 0x400 ;  /* 0x0000040000047882 */ /* 0x000fe20000000000 */
[----:B------:R-:W-:Y:S01]  /*2e30*/  UMOV UR6, URZ ;  /* 0x000000ff00067c82 */ /* 0x000fe20008000000 */
[----:B------:R-:W-:-:S12]  /*2e40*/  ULEA UR37, UR37, UR4, 0x18 ;  /* 0x0000000425257291 */ /* 0x000fd8000f8ec0ff */
.L_x_58:
[----:B------:R-:W-:Y:S02]  /*2e50*/  LEA R0, R3, UR37, 0x3 ;  /* 0x0000002503007c11 */ /* 0x000fe4000f8e18ff */
[----:B------:R-:W-:-:S03]  /*2e60*/  SHF.L.U32 R9, R4, 0x1f, RZ ;  /* 0x0000001f04097819 */ /* 0x000fc600000006ff */
[----:B------:R-:W-:Y:S01]  /*2e70*/  VIADD R8, R0, 0x1a0 ;  /* 0x000001a000087836 */ /* 0x000fe20000000000 */
[----:B------:R-:W1:Y:S02]  /*2e80*/  SYNCS.PHASECHK.TRANS64.TRYWAIT P0, [R0+URZ+0x190], R9 ;  /* 0x00019009000075a7 */ /* 0x000e6400080011ff */
[----:B-1----:R-:W-:Y:S05]  /*2e90*/  @!P0 BRA `(.L_x_55) ;  /* 0x0000004c000c8947 */ /* 0x002fea0003800000 */
.L_x_147:
[----:B------:R-:W-:Y:S01]  /*2ea0*/  ULEA UR5, UR6, UR37, 0x3 ;  /* 0x0000002506057291 */ /* 0x000fe2000f8e18ff */
[----:B------:R-:W-:Y:S01]  /*2eb0*/  PRMT R8, RZ, 0x654, R8 ;  /* 0x00000654ff087816 */ /* 0x000fe20000000008 */
[----:B-1----:R-:W-:Y:S01]  /*2ec0*/  @!P2 IMAD.MOV.U32 R9, RZ, RZ, 0x10 ;  /* 0x00000010ff09a424 */ /* 0x002fe200078e00ff */
[----:B------:R-:W-:Y:S01]  /*2ed0*/  SHF.L.U32 R11, R12, 0x1f, RZ ;  /* 0x0000001f0c0b7819 */ /* 0x000fe200000006ff */
[----:B------:R-:W-:Y:S01]  /*2ee0*/  UIADD3 UR4, UPT, UPT, UR5, 0x130, URZ ;  /* 0x0000013005047890 */ /* 0x000fe2000fffe0ff */
[----:B------:R1:W-:Y:S05]  /*2ef0*/  SYNCS.ARRIVE.TRANS64.RED.A1T0 RZ, [R8+URZ], RZ ;  /* 0x000000ff08ff79a7 */ /* 0x0003ea00081004ff */
[----:B------:R-:W-:Y:S01]  /*2f00*/  IMAD.U32 R0, RZ, RZ, UR4 ;  /* 0x00000004ff007e24 */ /* 0x000fe2000f8e00ff */
[----:B------:R-:W2:Y:S04]  /*2f10*/  SYNCS.PHASECHK.TRANS64.TRYWAIT P0, [UR5+0x140], R11 ;  /* 0x0001400bff0075a7 */ /* 0x000ea80008001105 */
[----:B------:R-:W-:Y:S01]  /*2f20*/  PRMT R13, R5, 0x654, R0 ;  /* 0x00000654050d7816 */ /* 0x000fe20000000000 */
[----:B-12---:R-:W-:Y:S06]  /*2f30*/  @!P0 BRA `(.L_x_56) ;  /* 0x0000004800f88947 */ /* 0x006fec0003800000 */
.L_x_149:
[----:B------:R-:W-:Y:S01]  /*2f40*/  ULEA UR4, UR6, UR37, 0x4 ;  /* 0x0000002506047291 */ /* 0x000fe2000f8e20ff */
[----:B------:R-:W-:Y:S01]  /*2f50*/  SEL R2, R13, R2, !P2 ;  /* 0x000000020d027207 */ /* 0x000fe20005000000 */
[----:B------:R-:W-:Y:S01]  /*2f60*/  UIADD3 UR5, UPT, UPT, UR5, 0x130, URZ ;  /* 0x0000013005057890 */ /* 0x000fe2000fffe0ff */
[----:B-1----:R-:W-:Y:S01]  /*2f70*/  LEA R0, R7, UR37, 0x3 ;  /* 0x0000002507007c11 */ /* 0x002fe2000f8e18ff */
[----:B------:R-:W-:Y:S01]  /*2f80*/  UIADD3 UR4, UPT, UPT, UR4, 0x1c0, URZ ;  /* 0x000001c004047890 */ /* 0x000fe2000fffe0ff */
[----:B------:R1:W-:Y:S01]  /*2f90*/  @!P2 SYNCS.ARRIVE.TRANS64.RED RZ, [R2+URZ], R9 ;  /* 0x0000000902ffa9a7 */ /* 0x0003e200080004ff */
[----:B------:R-:W-:Y:S01]  /*2fa0*/  UIADD3 UR6, UPT, UPT, UR6, 0x1, URZ ;  /* 0x0000000106067890 */ /* 0x000fe2000fffe0ff */
[----:B------:R-:W-:-:S03]  /*2fb0*/  VIADD R3, R3, 0x1 ;  /* 0x0000000103037836 */ /* 0x000fc60000000000 */
[----:B------:R-:W-:Y:S02]  /*2fc0*/  UISETP.NE.AND UP0, UPT, UR6, 0x2, UPT ;  /* 0x000000020600788c */ /* 0x000fe4000bf05270 */
[----:B------:R-:W-:Y:S01]  /*2fd0*/  ISETP.NE.AND P0, PT, R3, 0x2, PT ;  /* 0x000000020300780c */ /* 0x000fe20003f05270 */
[----:B------:R-:W-:Y:S06]  /*2fe0*/  UGETNEXTWORKID.BROADCAST [UR4], [UR5] ;  /* 0x00000000040073ca */ /* 0x000fec0008000100 */
[----:B------:R-:W-:Y:S02]  /*2ff0*/  USEL UR4, URZ, 0x1, UP0 ;  /* 0x00000001ff047887 */ /* 0x000fe40008000000 */
[----:B------:R-:W-:-:S04]  /*3000*/  USEL UR6, UR6, URZ, UP0 ;  /* 0x000000ff06067287 */ /* 0x000fc80008000000 */
[----:B------:R-:W-:Y:S02]  /*3010*/  LOP3.LUT R12, R12, UR4, RZ, 0x3c, !PT ;  /* 0x000000040c0c7c12 */ /* 0x000fe4000f8e3cff */
[----:B-1----:R-:W-:-:S04]  /*3020*/  SHF.L.U32 R9, R6, 0x1f, RZ ;  /* 0x0000001f06097819 */ /* 0x002fc800000006ff */
[----:B------:R-:W1:Y:S02]  /*3030*/  SYNCS.PHASECHK.TRANS64.TRYWAIT P1, [R0+URZ+0x130], R9 ;  /* 0x00013009000075a7 */ /* 0x000e6400080211ff */
[----:B-1----:R-:W-:Y:S05]  /*3040*/  @!P1 BRA `(.L_x_57) ;  /* 0x0000004800cc9947 */ /* 0x002fea0003800000 */
.L_x_150:
[C---:B------:R-:W-:Y:S01]  /*3050*/  LEA R8, R7.reuse, UR37, 0x4 ;  /* 0x0000002507087c11 */ /* 0x040fe2000f8e20ff */
[----:B------:R-:W-:Y:S01]  /*3060*/  VIADD R7, R7, 0x1 ;  /* 0x0000000107077836 */ /* 0x000fe20000000000 */
[----:B------:R-:W-:Y:S01]  /*3070*/  SEL R3, R3, RZ, P0 ;  /* 0x000000ff03037207 */ /* 0x000fe20000000000 */
[----:B-1----:R-:W-:-:S03]  /*3080*/  VIADD R0, R0, 0x140 ;  /* 0x0000014000007836 */ /* 0x002fc60000000000 */
[----:B------:R-:W1:Y:S01]  /*3090*/  LDS.128 R8, [R8+0x1c0] ;  /* 0x0001c00008087984 */ /* 0x000e620000000c00 */
[C---:B------:R-:W-:Y:S02]  /*30a0*/  ISETP.NE.AND P1, PT, R7.reuse, 0x2, PT ;  /* 0x000000020700780c */ /* 0x040fe40003f25270 */
[----:B------:R-:W-:Y:S01]  /*30b0*/  PRMT R0, RZ, 0x654, R0 ;  /* 0x00000654ff007816 */ /* 0x000fe20000000000 */
[----:B------:R-:W-:Y:S01]  /*30c0*/  @!PT LDS RZ, [RZ] ;  /* 0x00000000fffff984 */ /* 0x000fe20000000800 */
[----:B------:R-:W-:Y:S01]  /*30d0*/  @!PT LDS RZ, [RZ] ;  /* 0x00000000fffff984 */ /* 0x000fe20000000800 */
[----:B------:R-:W-:Y:S01]  /*30e0*/  @!PT LDS RZ, [RZ] ;  /* 0x00000000fffff984 */ /* 0x000fe20000000800 */
[----:B------:R-:W-:Y:S01]  /*30f0*/  @!PT LDS RZ, [RZ] ;  /* 0x00000000fffff984 */ /* 0x000fe20000000800 */
[----:B------:R2:W-:Y:S06]  /*3100*/  MEMBAR.ALL.CTA ;  /* 0x0000000000007992 */ /* 0x0005ec0000008000 */
[----:B--2---:R-:W2:Y:S01]  /*3110*/  FENCE.VIEW.ASYNC.S ;  /* 0x00000000000073c6 */ /* 0x004ea20000000000 */
[----:B------:R-:W-:Y:S01]  /*3120*/  SEL R7, R7, RZ, P1 ;  /* 0x000000ff07077207 */ /* 0x000fe20000800000 */
[----:B--2---:R2:W-:Y:S01]  /*3130*/  SYNCS.ARRIVE.TRANS64.RED.A1T0 RZ, [R0+URZ], RZ ;  /* 0x000000ff00ff79a7 */ /* 0x0045e200081004ff */
[----:B-1----:R-:W-:-:S02]  /*3140*/  LOP3.LUT P3, RZ, R10, 0x1, RZ, 0xc0, !PT ;  /* 0x000000010aff7812 */ /* 0x002fc4000786c0ff */
[----:B------:R-:W-:Y:S02]  /*3150*/  SEL R9, RZ, 0x1, P0 ;  /* 0x00000001ff097807 */ /* 0x000fe40000000000 */
[----:B------:R-:W-:Y:S02]  /*3160*/  SEL R11, RZ, 0x1, P1 ;  /* 0x00000001ff0b7807 */ /* 0x000fe40000800000 */
[----:B------:R-:W-:Y:S02]  /*3170*/  LOP3.LUT R4, R4, R9, RZ, 0x3c, !PT ;  /* 0x0000000904047212 */ /* 0x000fe400078e3cff */
[----:B------:R-:W-:-:S05]  /*3180*/  LOP3.LUT R6, R6, R11, RZ, 0x3c, !PT ;  /* 0x0000000b06067212 */ /* 0x000fca00078e3cff */
[----:B--2---:R-:W-:Y:S05]  /*3190*/  @P3 BRA `(.L_x_58) ;  /* 0xfffffffc002c3947 */ /* 0x004fea000383ffff */
[----:B------:R-:W-:Y:S01]  /*31a0*/  ULEA UR5, UR6, UR37, 0x3 ;  /* 0x0000002506057291 */ /* 0x000fe2000f8e18ff */
[----:B------:R-:W-:-:S08]  /*31b0*/  SHF.L.U32 R3, R12, 0x1f, RZ ;  /* 0x0000001f0c037819 */ /* 0x000fd000000006ff */
[----:B------:R-:W1:Y:S02]  /*31c0*/  SYNCS.PHASECHK.TRANS64 P0, [UR5+0x140], R3 ;  /* 0x00014003ff0075a7 */ /* 0x000e640008001005 */
[----:B-1----:R-:W-:Y:S05]  /*31d0*/  @P0 BRA `(.L_x_59) ;  /* 0x0000000000080947 */ /* 0x002fea0003800000 */
[----:B------:R-:W1:Y:S02]  /*31e0*/  SYNCS.PHASECHK.TRANS64.TRYWAIT P0, [UR5+0x140], R3 ;  /* 0x00014003ff0075a7 */ /* 0x000e640008001105 */
[----:B-1----:R-:W-:Y:S05]  /*31f0*/  @!P0 BRA `(.L_x_60) ;  /* 0x0000004800748947 */ /* 0x002fea0003800000 */
.L_x_59:
[----:B------:R-:W-:-:S04]  /*3200*/  UIADD3 UR4, UPT, UPT, UR6, 0x1, URZ ;  /* 0x0000000106047890 */ /* 0x000fc8000fffe0ff */
[----:B------:R-:W-:-:S04]  /*3210*/  UISETP.NE.AND UP0, UPT, UR4, 0x2, UPT ;  /* 0x000000020400788c */ /* 0x000fc8000bf05270 */
[----:B------:R-:W-:Y:S02]  /*3220*/  USEL UR7, URZ, 0x1, UP0 ;  /* 0x00000001ff077887 */ /* 0x000fe40008000000 */
[----:B------:R-:W-:-:S04]  /*3230*/  USEL UR4, UR4, URZ, UP0 ;  /* 0x000000ff04047287 */ /* 0x000fc80008000000 */
[----:B------:R-:W-:Y:S01]  /*3240*/  ULEA UR4, UR4, UR37, 0x3 ;  /* 0x0000002504047291 */ /* 0x000fe2000f8e18ff */
[----:B-1----:R-:W-:-:S04]  /*3250*/  LOP3.LUT R3, R12, UR7, RZ, 0x3c, !PT ;  /* 0x000000070c037c12 */ /* 0x002fc8000f8e3cff */
[----:B------:R-:W-:-:S04]  /*3260*/  SHF.L.U32 R0, R3, 0x1f, RZ ;  /* 0x0000001f03007819 */ /* 0x000fc800000006ff */
[----:B------:R-:W1:Y:S02]  /*3270*/  SYNCS.PHASECHK.TRANS64 P0, [UR4+0x140], R0 ;  /* 0x00014000ff0075a7 */ /* 0x000e640008001004 */
[----:B-1----:R-:W-:Y:S05]  /*3280*/  @P0 EXIT ;  /* 0x000000000000094d */ /* 0x002fea0003800000 */
[----:B------:R-:W-:Y:S02]  /*3290*/  SHF.L.U32 R3, R3, 0x1f, RZ ;  /* 0x0000001f03037819 */ /* 0x000fe400000006ff */
[----:B------:R-:W-:-:S07]  /*32a0*/  MOV R0, UR4 ;  /* 0x0000000400007c02 */ /* 0x000fce0008000f00 */
.L_x_61:
[----:B-1----:R1:W2:Y:S02]  /*32b0*/  SYNCS.PHASECHK.TRANS64.TRYWAIT P0, [R0+URZ+0x140], R3 ;  /* 0x00014003000075a7 */ /* 0x0022a400080011ff */
[----:B--2---:R-:W-:Y:S05]  /*32c0*/  @!P0 NANOSLEEP.SYNCS 0x989680 ;  /* 0x009896800000895d */ /* 0x004fea0003900000 */
[----:B------:R-:W2:Y:S02]  /*32d0*/  @!P0 SYNCS.PHASECHK.TRANS64 P0, [R0+URZ+0x140], R3 ;  /* 0x00014003000085a7 */ /* 0x000ea400080010ff */
[----:B--2---:R-:W-:Y:S05]  /*32e0*/  @P0 EXIT ;  /* 0x000000000000094d */ /* 0x004fea0003800000 */
[----:B------:R-:W-:Y:S05]  /*32f0*/  BRA `(.L_x_61) ;  /* 0xfffffffc00ec7947 */ /* 0x000fea000383ffff */
.L_x_54:
[----:B------:R-:W-:-:S09]  /*3300*/  UISETP.NE.AND UP0, UPT, UR8, URZ, UPT ;  /* 0x000000ff0800728c */ /* 0x000fd2000bf05270 */
[----:B------:R-:W-:Y:S05]  /*3310*/  BRA.U UP0, `(.L_x_62) ;  /* 0x0000000d007c7547 */ /* 0x000fea000b800000 */
[----:B------:R-:W-:Y:S01]  /*3320*/  UMOV UR4, 0x40 ;  /* 0x0000004000047882 */ /* 0x000fe20000000000 */
[----:B------:R-:W-:Y:S01]  /*3330*/  NOP ;  /* 0x0000000000007918 */ /* 0x000fe20000000000 */
[----:B------:R-:W-:Y:S01]  /*3340*/  ULEA UR4, UR37, UR4, 0x18 ;  /* 0x0000000425047291 */ /* 0x000fe2000f8ec0ff */
[----:B------:R-:W-:Y:S02]  /*3350*/  UMOV UR5, 0x400 ;  /* 0x0000040000057882 */ /* 0x000fe40000000000 */
[----:B------:R-:W-:-:S06]  /*3360*/  ULEA UR37, UR37, UR5, 0x18 ;  /* 0x0000000525257291 */ /* 0x000fcc000f8ec0ff */
[----:B------:R-:W1:Y:S02]  /*3370*/  LDS.U8 R0, [UR4+0x1c] ;  /* 0x00001c04ff007984 */ /* 0x000e640008000000 */
[----:B-1----:R-:W-:-:S13]  /*3380*/  ISETP.NE.AND P0, PT, R0, RZ, PT ;  /* 0x000000ff0000720c */ /* 0x002fda0003f05270 */
[----:B------:R-:W-:Y:S05]  /*3390*/  @P0 BRA `(.L_x_63) ;  /* 0x0000000000580947 */ /* 0x000fea0003800000 */
[----:B------:R-:W-:-:S13]  /*33a0*/  ELECT P0, URZ, PT ;  /* 0x0000000000ff782f */ /* 0x000fda0003800000 */
[----:B------:R-:W-:Y:S05]  /*33b0*/  @!P0 BRA `(.L_x_64) ;  /* 0x0000000000608947 */ /* 0x000fea0003800000 */
[----:B------:R-:W-:Y:S01]  /*33c0*/  UMOV UR5, 0x10 ;  /* 0x0000001000057882 */ /* 0x000fe20000000000 */
[----:B------:R-:W-:Y:S01]  /*33d0*/  HFMA2 R0, -RZ, RZ, 0, 5.9604644775390625e-08 ;  /* 0x00000001ff007431 */ /* 0x000fe200000001ff */
[----:B------:R-:W-:-:S03]  /*33e0*/  MOV R2, 0xffff ;  /* 0x0000ffff00027802 */ /* 0x000fc60000000f00 */
[----:B------:R-:W-:Y:S04]  /*33f0*/  DEPBAR.LE SB1, 0x36 ;  /* 0x00009d800000791a */ /* 0x000fe80000000000 */
[----:B------:R-:W1:Y:S02]  /*3400*/  UTCATOMSWS.FIND_AND_SET.ALIGN UP0, UR5, UR5 ;  /* 0x00000005000575e3 */ /* 0x000e640008000800 */
[----:B-1----:R-:W-:Y:S01]  /*3410*/  MOV R3, UR5 ;  /* 0x0000000500037c02 */ /* 0x002fe20008000f00 */
[----:B------:R-:W-:Y:S06]  /*3420*/  BRA.U UP0, `(.L_x_65) ;  /* 0x0000000100187547 */ /* 0x000fec000b800000 */
.L_x_66:
[----:B------:R-:W-:Y:S05]  /*3430*/  NANOSLEEP 0x64 ;  /* 0x000000640000795d */ /* 0x000fea0003800000 */
[----:B------:R-:W-:-:S05]  /*3440*/  UMOV UR5, 0x10 ;  /* 0x0000001000057882 */ /* 0x000fca0000000000 */
[----:B------:R-:W-:Y:S04]  /*3450*/  DEPBAR.LE SB1, 0x36 ;  /* 0x00009d800000791a */ /* 0x000fe80000000000 */
[----:B------:R-:W1:Y:S02]  /*3460*/  UTCATOMSWS.FIND_AND_SET.ALIGN UP0, UR5, UR5 ;  /* 0x00000005000575e3 */ /* 0x000e640008000800 */
[----:B-1----:R-:W-:Y:S01]  /*3470*/  MOV R3, UR5 ;  /* 0x0000000500037c02 */ /* 0x002fe20008000f00 */
[----:B------:R-:W-:Y:S05]  /*3480*/  BRA.U !UP0, `(.L_x_66) ;  /* 0xfffffffd08e87547 */ /* 0x000fea000b83ffff */
.L_x_65:
[-C--:B------:R-:W-:Y:S02]  /*3490*/  SHF.L.U32 R2, R2, R3.reuse, RZ ;  /* 0x0000000302027219 */ /* 0x080fe400000006ff */
[----:B------:R-:W-:Y:S01]  /*34a0*/  SHF.L.U32 R0, R0, R3, RZ ;  /* 0x0000000300007219 */ /* 0x000fe200000006ff */
[----:B------:R-:W-:Y:S02]  /*34b0*/  IMAD.SHL.U32 R3, R3, 0x20, RZ ;  /* 0x0000002003037824 */ /* 0x000fe400078e00ff */
[----:B------:R1:W-:Y:S04]  /*34c0*/  ATOMS.OR RZ, [UR4+0x14], R2 ;  /* 0x00001402ffff798c */ /* 0x0003e8000b000004 */
[----:B------:R1:W-:Y:S04]  /*34d0*/  ATOMS.OR RZ, [UR4+0x18], R0 ;  /* 0x00001800ffff798c */ /* 0x0003e8000b000004 */
[----:B------:R1:W-:Y:S01]  /*34e0*/  STS [UR37+0x1e0], R3 ;  /* 0x0001e003ff007988 */ /* 0x0003e20008000825 */
[----:B------:R-:W-:Y:S05]  /*34f0*/  BRA `(.L_x_64) ;  /* 0x0000000000107947 */ /* 0x000fea0003800000 */
.L_x_63:
[----:B------:R-:W-:Y:S02]  /*3500*/  MOV R0, 0xffffffff ;  /* 0xffffffff00007802 */ /* 0x000fe40000000f00 */
[----:B------:R-:W-:-:S03]  /*3510*/  MOV R2, 0x3540 ;  /* 0x0000354000027802 */ /* 0x000fc60000000f00 */
[----:B------:R1:W-:Y:S04]  /*3520*/  STS [UR37+0x1e0], R0 ;  /* 0x0001e000ff007988 */ /* 0x0003e80008000825 */
[----:B-1-3-5:R-:W-:Y:S05]  /*3530*/  CALL.REL.NOINC `($__internal_1_$__cuda_sm10x_tcgen05_guardrail_trap_phase_invalid_during_alloc) ;  /* 0x0000004800f07944 */ /* 0x02afea0003c00000 */
.L_x_64:
[----:B------:R-:W-:Y:S05]  /*3540*/  WARPSYNC.ALL ;  /* 0x0000000000007948 */ /* 0x000fea0003800000 */
[----:B------:R-:W2:Y:S01]  /*3550*/  S2UR UR6, SR_CgaCtaId ;  /* 0x00000000000679c3 */ /* 0x000ea20000008800 */
[----:B------:R-:W-:Y:S01]  /*3560*/  UMOV UR4, 0x400 ;  /* 0x0000040000047882 */ /* 0x000fe20000000000 */
[----:B------:R-:W-:-:S06]  /*3570*/  NOP ;  /* 0x0000000000007918 */ /* 0x000fcc0000000000 */
[----:B------:R-:W-:Y:S06]  /*3580*/  BAR.ARV 0x6, 0xa0 ;  /* 0x0182800000007b1d */ /* 0x000fec0000002000 */
[----:B------:R-:W4:Y:S01]  /*3590*/  LDCU UR7, c[0x0][0x38c] ;  /* 0x00007180ff0777ac */ /* 0x000f220008000800 */
[----:B------:R-:W-:Y:S01]  /*35a0*/  IMAD.MOV.U32 R11, RZ, RZ, 0x1 ;  /* 0x00000001ff0b7424 */ /* 0x000fe200078e00ff */
[----:B------:R-:W-:Y:S01]  /*35b0*/  CS2R R8, SRZ ;  /* 0x0000000000087805 */ /* 0x000fe2000001ff00 */
[----:B------:R-:W-:Y:S01]  /*35c0*/  IMAD.MOV.U32 R10, RZ, RZ, RZ ;  /* 0x000000ffff0a7224 */ /* 0x000fe200078e00ff */
[----:B------:R-:W-:Y:S01]  /*35d0*/  UMOV UR18, URZ ;  /* 0x000000ff00127c82 */ /* 0x000fe20008000000 */
[----:B------:R-:W-:Y:S01]  /*35e0*/  UMOV UR17, URZ ;  /* 0x000000ff00117c82 */ /* 0x000fe20008000000 */
[----:B------:R-:W-:Y:S01]  /*35f0*/  UMOV UR22, 0x0 ;  /* 0x0000000000167882 */ /* 0x000fe20000000000 */
[----:B------:R-:W-:Y:S01]  /*3600*/  UMOV UR23, 0x8100010 ;  /* 0x0810001000177882 */ /* 0x000fe20000000000 */
[----:B------:R-:W-:Y:S01]  /*3610*/  UMOV UR20, 0x0 ;  /* 0x0000000000147882 */ /* 0x000fe20000000000 */
[----:B------:R-:W-:Y:S01]  /*3620*/  UMOV UR21, 0x8100010 ;  /* 0x0810001000157882 */ /* 0x000fe20000000000 */
[----:B--2---:R-:W-:Y:S01]  /*3630*/  ULEA UR6, UR6, UR4, 0x18 ;  /* 0x0000000406067291 */ /* 0x004fe2000f8ec0ff */
[----:B------:R-:W2:Y:S03]  /*3640*/  LDCU UR4, c[0x0][0x38c] ;  /* 0x00007180ff0477ac */ /* 0x000ea60008000800 */
[----:B------:R-:W-:-:S02]  /*3650*/  UIADD3 UR11, UPT, UPT, UR6, 0x4400, URZ ;  /* 0x00004400060b7890 */ /* 0x000fc4000fffe0ff */
[----:B----4-:R-:W-:-:S03]  /*3660*/  UIADD3 UR7, UPT, UPT, UR7, 0x3f, URZ ;  /* 0x0000003f07077890 */ /* 0x010fc6000fffe0ff */
[----:B-1----:R-:W1:Y:S01]  /*3670*/  LDS R0, [UR6+0x1e0] ;  /* 0x0001e006ff007984 */ /* 0x002e620008000800 */
[----:B------:R-:W-:Y:S02]  /*3680*/  UIADD3 UR12, UPT, UPT, UR6, 0x26400, URZ ;  /* 0x00026400060c7890 */ /* 0x000fe4000fffe0ff */
[----:B------:R-:W-:Y:S02]  /*3690*/  USHF.R.S32.HI UR5, URZ, 0x1f, UR7 ;  /* 0x0000001fff057899 */ /* 0x000fe40008011407 */
[----:B------:R-:W-:Y:S02]  /*36a0*/  USHF.R.U32.HI UR11, URZ, 0x4, UR11 ;  /* 0x00000004ff0b7899 */ /* 0x000fe4000801160b */
[----:B------:R-:W-:Y:S02]  /*36b0*/  ULEA.HI UR5, UR5, UR7, URZ, 0x6 ;  /* 0x0000000705057291 */ /* 0x000fe4000f8f30ff */
[----:B------:R-:W-:Y:S02]  /*36c0*/  USHF.R.U32.HI UR12, URZ, 0x4, UR12 ;  /* 0x00000004ff0c7899 */ /* 0x000fe4000801160c */
[----:B------:R-:W-:-:S02]  /*36d0*/  USHF.R.S32.HI UR5, URZ, 0x6, UR5 ;  /* 0x00000006ff057899 */ /* 0x000fc40008011405 */
[----:B------:R-:W-:Y:S02]  /*36e0*/  ULOP3.LUT UR11, UR11, 0x3fff, URZ, 0xc0, !UPT ;  /* 0x00003fff0b0b7892 */ /* 0x000fe4000f8ec0ff */
[----:B------:R-:W-:Y:S02]  /*36f0*/  UISETP.LT.AND UP0, UPT, UR5, 0x1, UPT ;  /* 0x000000010500788c */ /* 0x000fe4000bf01270 */
[----:B------:R-:W-:Y:S02]  /*3700*/  ULOP3.LUT UR12, UR12, 0x3fff, URZ, 0xc0, !UPT ;  /* 0x00003fff0c0c7892 */ /* 0x000fe4000f8ec0ff */
[----:B------:R-:W-:Y:S02]  /*3710*/  USEL UR10, UR5, 0x1, !UP0 ;  /* 0x00000001050a7887 */ /* 0x000fe4000c000000 */
[----:B------:R-:W-:Y:S02]  /*3720*/  ULOP3.LUT UR11, UR11, 0x10000, URZ, 0xfc, !UPT ;  /* 0x000100000b0b7892 */ /* 0x000fe4000f8efcff */
[----:B------:R-:W-:-:S02]  /*3730*/  ULOP3.LUT UR12, UR12, 0x10000, URZ, 0xfc, !UPT ;  /* 0x000100000c0c7892 */ /* 0x000fc4000f8efcff */
[----:B------:R-:W-:Y:S02]  /*3740*/  UIADD3 UR10, UPT, UPT, -UR10, URZ, URZ ;  /* 0x000000ff0a0a7290 */ /* 0x000fe4000fffe1ff */
[----:B--2---:R-:W-:Y:S01]  /*3750*/  UISETP.GE.AND UP3, UPT, UR4, 0x1, UPT ;  /* 0x000000010400788c */ /* 0x004fe2000bf66270 */
[----:B-1----:R-:W-:-:S15]  /*3760*/  R2UR UR19, R0 ;  /* 0x00000000001372ca */ /* 0x002fde00000e0000 */
.L_x_73:
[----:B------:R-:W-:Y:S02]  /*3770*/  LEA R0, R10, UR6, 0x3 ;  /* 0x000000060a007c11 */ /* 0x000fe4000f8e18ff */
[----:B------:R-:W-:Y:S02]  /*3780*/  SHF.L.U32 R5, R9, 0x1f, RZ ;  /* 0x0000001f09057819 */ /* 0x000fe400000006ff */
[----:B------:R-:W-:Y:S01]  /*3790*/  PLOP3.LUT P0, PT, PT, PT, UP3, 0x80, 0x8 ;  /* 0x000000000008781c */ /* 0x000fe20003f0f038 */
[----:B------:R-:W-:Y:S01]  /*37a0*/  VIADD R3, R0, 0x140 ;  /* 0x0000014000037836 */ /* 0x000fe20000000000 */
[----:B-1----:R-:W1:Y:S02]  /*37b0*/  SYNCS.PHASECHK.TRANS64.TRYWAIT P1, [R0+URZ+0x130], R5 ;  /* 0x00013005000075a7 */ /* 0x002e6400080211ff */
[----:B-1--4-:R-:W-:Y:S09]  /*37c0*/  @!P1 BRA `(.L_x_67) ;  /* 0x0000004400189947 */ /* 0x012ff20003800000 */
.L_x_152:
[----:B------:R-:W-:Y:S01]  /*37d0*/  LEA R4, R10, UR6, 0x4 ;  /* 0x000000060a047c11 */ /* 0x000fe2000f8e20ff */
[----:B------:R-:W-:Y:S01]  /*37e0*/  @UP3 ULEA UR4, UR17, UR6, 0x3 ;  /* 0x0000000611043291 */ /* 0x000fe2000f8e18ff */
[----:B------:R-:W-:Y:S01]  /*37f0*/  PLOP3.LUT P2, PT, PT, PT, PT, 0x80, 0x8 ;  /* 0x000000000008781c */ /* 0x000fe20003f4f070 */
[----:B------:R-:W-:Y:S01]  /*3800*/  ULEA UR8, UR18, UR6, 0x3 ;  /* 0x0000000612087291 */ /* 0x000fe2000f8e18ff */
[----:B------:R-:W-:Y:S01]  /*3810*/  PRMT R3, RZ, 0x654, R3 ;  /* 0x00000654ff037816 */ /* 0x000fe20000000003 */
[----:B------:R-:W-:Y:S01]  /*3820*/  ULEA UR9, UR18, UR19, 0x6 ;  /* 0x0000001312097291 */ /* 0x000fe2000f8e30ff */
[----:B-1----:R-:W1:Y:S01]  /*3830*/  LDS.128 R4, [R4+0x1c0] ;  /* 0x0001c00004047984 */ /* 0x002e620000000c00 */
[----:B------:R-:W-:Y:S02]  /*3840*/  @P0 SHF.L.U32 R2, R8, 0x1f, RZ ;  /* 0x0000001f08020819 */ /* 0x000fe400000006ff */
[----:B------:R-:W-:Y:S01]  /*3850*/  SHF.L.U32 R0, R11, 0x1f, RZ ;  /* 0x0000001f0b007819 */ /* 0x000fe200000006ff */
[----:B------:R-:W-:Y:S01]  /*3860*/  @!PT LDS RZ, [RZ] ;  /* 0x00000000fffff984 */ /* 0x000fe20000000800 */
[----:B------:R-:W-:Y:S01]  /*3870*/  @!PT LDS RZ, [RZ] ;  /* 0x00000000fffff984 */ /* 0x000fe20000000800 */
[----:B------:R-:W-:Y:S01]  /*3880*/  @!PT LDS RZ, [RZ] ;  /* 0x00000000fffff984 */ /* 0x000fe20000000800 */
[----:B------:R-:W-:Y:S01]  /*3890*/  @!PT LDS RZ, [RZ] ;  /* 0x00000000fffff984 */ /* 0x000fe20000000800 */
[----:B------:R2:W-:Y:S06]  /*38a0*/  MEMBAR.ALL.CTA ;  /* 0x0000000000007992 */ /* 0x0005ec0000008000 */
[----:B--2---:R-:W2:Y:S02]  /*38b0*/  FENCE.VIEW.ASYNC.S ;  /* 0x00000000000073c6 */ /* 0x004ea40000000000 */
[----:B--2---:R2:W-:Y:S01]  /*38c0*/  SYNCS.ARRIVE.TRANS64.RED.A1T0 RZ, [R3+URZ], RZ ;  /* 0x000000ff03ff79a7 */ /* 0x0045e200081004ff */
[----:B------:R2:W4:Y:S01]  /*38d0*/  @P0 SYNCS.PHASECHK.TRANS64.TRYWAIT P2, [UR4], R2 ;  /* 0x00000002ff0005a7 */ /* 0x0005220008041104 */
[----:B-1----:R-:W-:Y:S01]  /*38e0*/  LOP3.LUT P1, RZ, R6, 0x1, RZ, 0xc0, !PT ;  /* 0x0000000106ff7812 */ /* 0x002fe2000782c0ff */
[----:B------:R-:W1:Y:S02]  /*38f0*/  SYNCS.PHASECHK.TRANS64.TRYWAIT P0, [UR8+0x170], R0 ;  /* 0x00017000ff0075a7 */ /* 0x000e640008001108 */
[----:B-12-4-:R-:W-:Y:S10]  /*3900*/  @!P0 BRA `(.L_x_68) ;  /* 0x0000004000dc8947 */ /* 0x016ff40003800000 */
.L_x_154:
[----:B------:R-:W-:Y:S01]  /*3910*/  IADD3 R10, PT, PT, R10, 0x1, RZ ;  /* 0x000000010a0a7810 */ /* 0x000fe20007ffe0ff */
[----:B------:R-:W-:Y:S06]  /*3920*/  BRA.U !UP3, `(.L_x_69) ;  /* 0x000000010b987547 */ /* 0x000fec000b800000 */
[----:B------:R-:W-:Y:S01]  /*3930*/  UPLOP3.LUT UP4, UPT, UPT, UPT, UPT, 0x40, 0x4 ;  /* 0x000000000004789c */ /* 0x000fe20003f8e870 */
[----:B------:R-:W-:Y:S01]  /*3940*/  UMOV UR16, UR10 ;  /* 0x0000000a00107c82 */ /* 0x000fe20008000000 */
[----:B------:R-:W-:Y:S01]  /*3950*/  UMOV UR15, UR5 ;  /* 0x00000005000f7c82 */ /* 0x000fe20008000000 */
[----:B------:R-:W-:-:S08]  /*3960*/  UMOV UR14, UR17 ;  /* 0x00000011000e7c82 */ /* 0x000fd00008000000 */
.L_x_72:
[----:B------:R-:W-:Y:S02]  /*3970*/  UIADD3 UR16, UPT, UPT, UR16, 0x1, URZ ;  /* 0x0000000110107890 */ /* 0x000fe4000fffe0ff */
[----:B--2---:R-:W-:Y:S02]  /*3980*/  ULEA UR7, UR14, UR6, 0x3 ;  /* 0x000000060e077291 */ /* 0x004fe4000f8e18ff */
[----:B------:R-:W-:Y:S01]  /*3990*/  UISETP.NE.AND UP0, UPT, UR16, URZ, UPT ;  /* 0x000000ff1000728c */ /* 0x000fe2000bf05270 */
[----:B----4-:R-:W-:Y:S10]  /*39a0*/  @P2 BRA `(.L_x_70) ;  /* 0x00000000000c2947 */ /* 0x010ff40003800000 */
[----:B-1----:R-:W-:Y:S04]  /*39b0*/  SHF.L.U32 R3, R8, 0x1f, RZ ;  /* 0x0000001f08037819 */ /* 0x002fe800000006ff */
[----:B------:R-:W1:Y:S02]  /*39c0*/  SYNCS.PHASECHK.TRANS64.TRYWAIT P0, [UR7], R3 ;  /* 0x00000003ff0075a7 */ /* 0x000e640008001107 */
[----:B-1----:R-:W-:Y:S05]  /*39d0*/  @!P0 BRA `(.L_x_71) ;  /* 0x0000004000c08947 */ /* 0x002fea0003800000 */
.L_x_70:
[----:B------:R-:W-:Y:S01]  /*39e0*/  UISETP.NE.AND UP1, UPT, UR15, 0x1, UPT ;  /* 0x000000010f00788c */ /* 0x000fe2000bf25270 */
[----:B------:R-:W-:Y:S01]  /*39f0*/  PLOP3.LUT P2, PT, PT, PT, PT, 0x80, 0x8 ;  /* 0x000000000008781c */ /* 0x000fe20003f4f070 */
[----:B------:R-:W-:Y:S02]  /*3a00*/  UIADD3 UR17, UPT, UPT, UR14, 0x1, URZ ;  /* 0x000000010e117890 */ /* 0x000fe4000fffe0ff */
[----:B------:R-:W-:Y:S02]  /*3a10*/  ULEA UR24, UR14, UR12, 0x8 ;  /* 0x0000000c0e187291 */ /* 0x000fe4000f8e40ff */
[----:B------:R-:W-:Y:S01]  /*3a20*/  UISETP.NE.AND UP2, UPT, UR17, 0x11, UPT ;  /* 0x000000111100788c */ /* 0x000fe2000bf45270 */
[----:B------:R-:W-:Y:S01]  /*3a30*/  PLOP3.LUT P0, PT, PT, PT, UP1, 0x80, 0x8 ;  /* 0x000000000008781c */ /* 0x000fe20003f0f018 */
[----:B------:R-:W-:Y:S02]  /*3a40*/  ULEA UR26, UR14, UR11, 0x9 ;  /* 0x0000000b0e1a7291 */ /* 0x000fe4000f8e48ff */
[----:B------:R-:W-:Y:S02]  /*3a50*/  USEL UR13, URZ, 0x1, UP2 ;  /* 0x00000001ff0d7887 */ /* 0x000fe40009000000 */
[----:B------:R-:W-:Y:S02]  /*3a60*/  USEL UR17, UR17, URZ, UP2 ;  /* 0x000000ff11117287 */ /* 0x000fe40009000000 */
[----:B------:R-:W-:Y:S02]  /*3a70*/  UIADD3 UR30, UPT, UPT, UR24, 0x2, URZ ;  /* 0x00000002181e7890 */ /* 0x000fe4000fffe0ff */
[----:B------:R-:W-:Y:S01]  /*3a80*/  @UP1 ULEA UR4, UR17, UR6, 0x3 ;  /* 0x0000000611041291 */ /* 0x000fe2000f8e18ff */
[----:B------:R-:W-:Y:S01]  /*3a90*/  LOP3.LUT R8, R8, UR13, RZ, 0x3c, !PT ;  /* 0x0000000d08087c12 */ /* 0x000fe2000f8e3cff */
[----:B------:R-:W-:Y:S02]  /*3aa0*/  UIADD3 UR28, UPT, UPT, UR26, 0x2, URZ ;  /* 0x000000021a1c7890 */ /* 0x000fe4000fffe0ff */
[----:B------:R-:W-:Y:S01]  /*3ab0*/  UIADD3 UR7, UPT, UPT, UR7, 0x88, URZ ;  /* 0x0000008807077890 */ /* 0x000fe2000fffe0ff */
[----:B-1----:R-:W-:Y:S01]  /*3ac0*/  @P0 SHF.L.U32 R0, R8, 0x1f, RZ ;  /* 0x0000001f08000819 */ /* 0x002fe200000006ff */
[----:B------:R-:W-:Y:S01]  /*3ad0*/  UMOV UR25, 0x80004020 ;  /* 0x8000402000197882 */ /* 0x000fe20000000000 */
[----:B------:R-:W-:Y:S01]  /*3ae0*/  UMOV UR27, 0x80004020 ;  /* 0x80004020001b7882 */ /* 0x000fe20000000000 */
[----:B------:R-:W-:Y:S01]  /*3af0*/  UMOV UR31, 0x80004020 ;  /* 0x80004020001f7882 */ /* 0x000fe20000000000 */
[----:B------:R2:W4:Y:S01]  /*3b00*/  @P0 SYNCS.PHASECHK.TRANS64.TRYWAIT P2, [UR4], R0 ;  /* 0x00000000ff0005a7 */ /* 0x0005220008041104 */
[----:B------:R-:W-:Y:S01]  /*3b10*/  UIADD3 UR15, UPT, UPT, UR15, -0x1, URZ ;  /* 0xffffffff0f0f7890 */ /* 0x000fe2000fffe0ff */
[----:B------:R2:W-:Y:S01]  /*3b20*/  UTCQMMA gdesc[UR26], gdesc[UR24], tmem[UR9], tmem[UR22], idesc[UR23], UP4 ;  /* 0x00ff16181a0075ea */ /* 0x0005e2000a000309 */
[----:B------:R-:W-:Y:S01]  /*3b30*/  UPLOP3.LUT UP4, UPT, UPT, UPT, UPT, 0x80, 0x8 ;  /* 0x000000000008789c */ /* 0x000fe20003f8f070 */
[----:B------:R-:W-:Y:S01]  /*3b40*/  UMOV UR29, 0x80004020 ;  /* 0x80004020001d7882 */ /* 0x000fe20000000000 */
[----:B------:R-:W-:Y:S01]  /*3b50*/  UMOV UR14, UR17 ;  /* 0x00000011000e7c82 */ /* 0x000fe20008000000 */
[----:B------:R2:W-:Y:S01]  /*3b60*/  UTCQMMA gdesc[UR28], gdesc[UR30], tmem[UR9], tmem[UR20], idesc[UR21], UPT ;  /* 0x00ff141e1c0075ea */ /* 0x0005e2000b800309 */
[----:B------:R2:W-:Y:S01]  /*3b70*/  UTCBAR [UR7], URZ ;  /* 0x000000ff070073e9 */ /* 0x0005e200080000ff */
[----:B------:R-:W-:Y:S06]  /*3b80*/  BRA.U UP0, `(.L_x_72) ;  /* 0xfffffffd00787547 */ /* 0x000fec000b83ffff */
.L_x_69:
[----:B------:R-:W-:Y:S01]  /*3b90*/  UIADD3 UR18, UPT, UPT, UR18, 0x1, URZ ;  /* 0x0000000112127890 */ /* 0x000fe2000fffe0ff */
[C---:B------:R-:W-:Y:S01]  /*3ba0*/  ISETP.NE.AND P0, PT, R10.reuse, 0x2, PT ;  /* 0x000000020a00780c */ /* 0x040fe20003f05270 */
[----:B------:R-:W-:Y:S02]  /*3bb0*/  UIADD3 UR8, UPT, UPT, UR8, 0x150, URZ ;  /* 0x0000015008087890 */ /* 0x000fe4000fffe0ff */
[----:B------:R-:W-:Y:S01]  /*3bc0*/  UISETP.NE.AND UP0, UPT, UR18, 0x4, UPT ;  /* 0x000000041200788c */ /* 0x000fe2000bf05270 */
[----:B-12---:R-:W-:Y:S02]  /*3bd0*/  SEL R0, RZ, 0x1, P0 ;  /* 0x00000001ff007807 */ /* 0x006fe40000000000 */
[----:B------:R-:W-:Y:S01]  /*3be0*/  SEL R10, R10, RZ, P0 ;  /* 0x000000ff0a0a7207 */ /* 0x000fe20000000000 */
[----:B------:R-:W-:Y:S01]  /*3bf0*/  USEL UR4, URZ, 0x1, UP0 ;  /* 0x00000001ff047887 */ /* 0x000fe20008000000 */
[----:B------:R-:W-:Y:S01]  /*3c00*/  LOP3.LUT R9, R9, R0, RZ, 0x3c, !PT ;  /* 0x0000000009097212 */ /* 0x000fe200078e3cff */
[----:B------:R-:W-:Y:S01]  /*3c10*/  USEL UR18, UR18, URZ, UP0 ;  /* 0x000000ff12127287 */ /* 0x000fe20008000000 */
[----:B------:R1:W-:Y:S03]  /*3c20*/  UTCBAR [UR8], URZ ;  /* 0x000000ff080073e9 */ /* 0x0003e600080000ff */
[----:B------:R-:W-:Y:S01]  /*3c30*/  LOP3.LUT R11, R11, UR4, RZ, 0x3c, !PT ;  /* 0x000000040b0b7c12 */ /* 0x000fe2000f8e3cff */
[----:B------:R-:W-:Y:S07]  /*3c40*/  @P1 BRA `(.L_x_73) ;  /* 0xfffffff800c81947 */ /* 0x000fee000383ffff */
[----:B------:R-:W2:Y:S01]  /*3c50*/  S2UR UR4, SR_CgaCtaId ;  /* 0x00000000000479c3 */ /* 0x000ea20000008800 */
[----:B------:R-:W-:Y:S01]  /*3c60*/  ELECT P0, URZ, PT ;  /* 0x0000000000ff782f */ /* 0x000fe20003800000 */
[----:B------:R-:W-:Y:S01]  /*3c70*/  IMAD.MOV.U32 R0, RZ, RZ, 0x1 ;  /* 0x00000001ff007424 */ /* 0x000fe200078e00ff */
[----:B------:R-:W-:Y:S01]  /*3c80*/  UIADD3 UR6, UPT, UPT, UR6, 0x170, URZ ;  /* 0x0000017006067890 */ /* 0x000fe2000fffe0ff */
[----:B------:R-:W-:Y:S01]  /*3c90*/  SHF.L.U32 R3, R11, 0x1f, RZ ;  /* 0x0000001f0b037819 */ /* 0x000fe200000006ff */
[----:B------:R-:W-:-:S03]  /*3ca0*/  UMOV UR5, 0x40 ;  /* 0x0000004000057882 */ /* 0x000fc60000000000 */
[----:B------:R-:W-:Y:S01]  /*3cb0*/  UVIRTCOUNT.DEALLOC.SMPOOL 0x80 ;  /* 0x000000800000784c */ /* 0x000fe20000000000 */
[----:B--2---:R-:W-:Y:S02]  /*3cc0*/  ULEA UR4, UR4, UR5, 0x18 ;  /* 0x0000000504047291 */ /* 0x004fe4000f8ec0ff */
[----:B------:R-:W-:-:S07]  /*3cd0*/  ULEA UR5, UR18, UR6, 0x3 ;  /* 0x0000000612057291 */ /* 0x000fce000f8e18ff */
[----:B------:R2:W-:Y:S02]  /*3ce0*/  @P0 STS.U8 [UR4+0x1c], R0 ;  /* 0x00001c00ff000988 */ /* 0x0005e40008000004 */
[----:B------:R-:W3:Y:S02]  /*3cf0*/  SYNCS.PHASECHK.TRANS64.TRYWAIT P0, [UR5], R3 ;  /* 0x00000003ff0075a7 */ /* 0x000ee40008001105 */
[----:B--23--:R-:W-:Y:S05]  /*3d00*/  @!P0 BRA `(.L_x_74) ;  /* 0x00000040000c8947 */ /* 0x00cfea0003800000 */
.L_x_157:
[----:B------:R-:W-:-:S04]  /*3d10*/  UIADD3 UR7, UPT, UPT, UR18, 0x1, URZ ;  /* 0x0000000112077890 */ /* 0x000fc8000fffe0ff */
[----:B------:R-:W-:-:S04]  /*3d20*/  UISETP.NE.AND UP0, UPT, UR7, 0x4, UPT ;  /* 0x000000040700788c */ /* 0x000fc8000bf05270 */
[----:B-1----:R-:W-:Y:S02]  /*3d30*/  USEL UR8, URZ, 0x1, UP0 ;  /* 0x00000001ff087887 */ /* 0x002fe40008000000 */
[----:B------:R-:W-:-:S04]  /*3d40*/  USEL UR7, UR7, URZ, UP0 ;  /* 0x000000ff07077287 */ /* 0x000fc80008000000 */
[----:B------:R-:W-:Y:S01]  /*3d50*/  ULEA UR5, UR7, UR6, 0x3 ;  /* 0x0000000607057291 */ /* 0x000fe2000f8e18ff */
[----:B------:R-:W-:-:S04]  /*3d60*/  LOP3.LUT R2, R11, UR8, RZ, 0x3c, !PT ;  /* 0x000000080b027c12 */ /* 0x000fc8000f8e3cff */
[----:B--2---:R-:W-:-:S04]  /*3d70*/  SHF.L.U32 R3, R2, 0x1f, RZ ;  /* 0x0000001f02037819 */ /* 0x004fc800000006ff */
[----:B------:R-:W1:Y:S02]  /*3d80*/  SYNCS.PHASECHK.TRANS64.TRYWAIT P0, [UR5], R3 ;  /* 0x00000003ff0075a7 */ /* 0x000e640008001105 */
[----:B-1----:R-:W-:Y:S05]  /*3d90*/  @!P0 BRA `(.L_x_75) ;  /* 0x0000004000008947 */ /* 0x002fea0003800000 */
.L_x_159:
        /* <DEDUP_REMOVED lines=9> */
.L_x_161:
[----:B------:R-:W-:-:S04]  /*3e30*/  UIADD3 UR7, UPT, UPT, UR7, 0x1, URZ ;  /* 0x0000000107077890 */ /* 0x000fc8000fffe0ff */
[----:B------:R-:W-:-:S04]  /*3e40*/  UISETP.NE.AND UP0, UPT, UR7, 0x4, UPT ;  /* 0x000000040700788c */ /* 0x000fc8000bf05270 */
[----:B------:R-:W-:Y:S02]  /*3e50*/  USEL UR5, URZ, 0x1, UP0 ;  /* 0x00000001ff057887 */ /* 0x000fe40008000000 */
[----:B------:R-:W-:-:S04]  /*3e60*/  USEL UR7, UR7, URZ, UP0 ;  /* 0x000000ff07077287 */ /* 0x000fc80008000000 */
[----:B------:R-:W-:Y:S01]  /*3e70*/  ULEA UR7, UR7, UR6, 0x3 ;  /* 0x0000000607077291 */ /* 0x000fe2000f8e18ff */
[----:B-1----:R-:W-:-:S04]  /*3e80*/  LOP3.LUT R3, R2, UR5, RZ, 0x3c, !PT ;  /* 0x0000000502037c12 */ /* 0x002fc8000f8e3cff */
[----:B------:R-:W-:-:S04]  /*3e90*/  SHF.L.U32 R3, R3, 0x1f, RZ ;  /* 0x0000001f03037819 */ /* 0x000fc800000006ff */
[----:B------:R-:W1:Y:S02]  /*3ea0*/  SYNCS.PHASECHK.TRANS64.TRYWAIT P0, [UR7], R3 ;  /* 0x00000003ff0075a7 */ /* 0x000e640008001107 */
[----:B-1----:R-:W-:Y:S05]  /*3eb0*/  @!P0 BRA `(.L_x_77) ;  /* 0x0000003c00e88947 */ /* 0x002fea0003800000 */
.L_x_163:
[----:B------:R-:W-:Y:S01]  /*3ec0*/  NOP ;  /* 0x0000000000007918 */ /* 0x000fe20000000000 */
[----:B-1----:R-:W1:Y:S01]  /*3ed0*/  LDS R0, [UR4+0x14] ;  /* 0x00001404ff007984 */ /* 0x002e620008000800 */
[----:B------:R-:W-:Y:S01]  /*3ee0*/  ULOP3.LUT UR6, UR19, 0xffff, URZ, 0xc0, !UPT ;  /* 0x0000ffff13067892 */ /* 0x000fe2000f8ec0ff */
[----:B------:R-:W-:Y:S01]  /*3ef0*/  UMOV UR8, 0xffff ;  /* 0x0000ffff00087882 */ /* 0x000fe20000000000 */
[----:B------:R-:W-:Y:S02]  /*3f00*/  UMOV UR5, 0x1 ;  /* 0x0000000100057882 */ /* 0x000fe40000000000 */
[----:B------:R-:W-:-:S04]  /*3f10*/  USHF.R.U32.HI UR6, URZ, 0x5, UR6 ;  /* 0x00000005ff067899 */ /* 0x000fc80008011606 */
[----:B------:R-:W-:Y:S02]  /*3f20*/  USHF.L.U32 UR8, UR8, UR6, URZ ;  /* 0x0000000608087299 */ /* 0x000fe400080006ff */
[----:B------:R-:W-:-:S04]  /*3f30*/  USHF.L.U32 UR5, UR5, UR6, URZ ;  /* 0x0000000605057299 */ /* 0x000fc800080006ff */
[----:B-1----:R-:W-:-:S04]  /*3f40*/  LOP3.LUT R0, R0, UR8, RZ, 0xc0, !PT ;  /* 0x0000000800007c12 */ /* 0x002fc8000f8ec0ff */
[----:B------:R-:W-:-:S13]  /*3f50*/  ISETP.NE.AND P0, PT, R0, UR8, PT ;  /* 0x0000000800007c0c */ /* 0x000fda000bf05270 */
[----:B------:R-:W-:Y:S05]  /*3f60*/  @P0 BRA `(.L_x_78) ;  /* 0x0000000000580947 */ /* 0x000fea0003800000 */
[----:B------:R-:W1:Y:S02]  /*3f70*/  LDS R0, [UR4+0x18] ;  /* 0x00001804ff007984 */ /* 0x000e640008000800 */
[----:B-1----:R-:W-:-:S04]  /*3f80*/  LOP3.LUT R0, R0, UR5, RZ, 0xc0, !PT ;  /* 0x0000000500007c12 */ /* 0x002fc8000f8ec0ff */
[----:B------:R-:W-:-:S13]  /*3f90*/  ISETP.NE.AND P0, PT, R0, UR5, PT ;  /* 0x0000000500007c0c */ /* 0x000fda000bf05270 */
[----:B------:R-:W-:Y:S05]  /*3fa0*/  @P0 BRA `(.L_x_79) ;  /* 0x00000000003c0947 */ /* 0x000fea0003800000 */
[----:B------:R-:W1:Y:S01]  /*3fb0*/  S2R R2, SR_LANEID ;  /* 0x0000000000027919 */ /* 0x000e620000000000 */
[----:B------:R-:W-:Y:S01]  /*3fc0*/  ULOP3.LUT UR8, URZ, UR8, URZ, 0x33, !UPT ;  /* 0x00000008ff087292 */ /* 0x000fe2000f8e33ff */
[----:B------:R-:W-:Y:S01]  /*3fd0*/  LOP3.LUT R4, RZ, UR5, RZ, 0x33, !PT ;  /* 0x00000005ff047c12 */ /* 0x000fe2000f8e33ff */
[----:B------:R-:W-:Y:S02]  /*3fe0*/  VOTEU.ANY UR7, UPT, PT ;  /* 0x0000000000077886 */ /* 0x000fe400038e0100 */
[----:B------:R-:W-:Y:S01]  /*3ff0*/  UFLO.U32 UR7, UR7 ;  /* 0x00000007000772bd */ /* 0x000fe200080e0000 */
[----:B------:R-:W2:Y:S01]  /*4000*/  REDUX UR5, R4 ;  /* 0x00000000040573c4 */ /* 0x000ea20000000000 */
[----:B------:R-:W-:-:S06]  /*4010*/  IMAD.U32 R0, RZ, RZ, UR8 ;  /* 0x00000008ff007e24 */ /* 0x000fcc000f8e00ff */
[----:B------:R3:W-:Y:S01]  /*4020*/  UTCATOMSWS.AND URZ, UR8 ;  /* 0x0000000800ff79e3 */ /* 0x0007e20008000000 */
[----:B------:R-:W4:Y:S01]  /*4030*/  REDUX UR6, R0 ;  /* 0x00000000000673c4 */ /* 0x000f220000000000 */
[----:B-1----:R-:W-:Y:S01]  /*4040*/  ISETP.EQ.U32.AND P0, PT, R2, UR7, PT ;  /* 0x0000000702007c0c */ /* 0x002fe2000bf02070 */
[----:B--2---:R-:W-:Y:S01]  /*4050*/  IMAD.U32 R2, RZ, RZ, UR5 ;  /* 0x00000005ff027e24 */ /* 0x004fe2000f8e00ff */
[----:B----4-:R-:W-:-:S11]  /*4060*/  MOV R3, UR6 ;  /* 0x0000000600037c02 */ /* 0x010fd60008000f00 */
[----:B------:R3:W-:Y:S04]  /*4070*/  @P0 ATOMS.AND RZ, [UR4+0x14], R3 ;  /* 0x00001403ffff098c */ /* 0x0007e8000a800004 */
[----:B------:R3:W-:Y:S01]  /*4080*/  @P0 ATOMS.AND RZ, [UR4+0x18], R2 ;  /* 0x00001802ffff098c */ /* 0x0007e2000a800004 */
[----:B------:R-:W-:Y:S05]  /*4090*/  BRA `(.L_x_80) ;  /* 0x0000000000147947 */ /* 0x000fea0003800000 */
.L_x_79:
[----:B------:R-:W-:Y:S02]  /*40a0*/  MOV R2, 0x40c0 ;  /* 0x000040c000027802 */ /* 0x000fe40000000f00 */
[----:B----45:R-:W-:Y:S05]  /*40b0*/  CALL.REL.NOINC `($__internal_0_$__cuda_sm10x_tcgen05_guardrail_trap_col_being_dealloced_not_returned_by_alloc) ;  /* 0x0000004000047944 */ /* 0x030fea0003c00000 */
[----:B------:R-:W-:Y:S05]  /*40c0*/  BRA `(.L_x_80) ;  /* 0x0000000000087947 */ /* 0x000fea0003800000 */
.L_x_78:
[----:B------:R-:W-:Y:S02]  /*40d0*/  MOV R2, 0x40f0 ;  /* 0x000040f000027802 */ /* 0x000fe40000000f00 */
[----:B----45:R-:W-:Y:S05]  /*40e0*/  CALL.REL.NOINC `($__internal_2_$__cuda_sm10x_tcgen05_guardrail_trap_unallocated_columns_being_dealloced) ;  /* 0x0000004000107944 */ /* 0x030fea0003c00000 */
.L_x_80:
[----:B------:R-:W-:Y:S01]  /*40f0*/  NOP ;  /* 0x0000000000007918 */ /* 0x000fe20000000000 */
[----:B---3--:R-:W-:Y:S05]  /*4100*/  EXIT ;  /* 0x000000000000794d */ /* 0x008fea0003800000 */
.L_x_62:
[----:B------:R-:W-:-:S09]  /*4110*/  UISETP.NE.OR UP3, UPT, UR8, 0x3, UP3 ;  /* 0x000000030800788c */ /* 0x000fd20009f65670 */
[----:B------:R-:W-:Y:S05]  /*4120*/  BRA.U UP3, `(.L_x_81) ;  /* 0x0000000903c87547 */ /* 0x000fea000b800000 */
[----:B------:R-:W1:Y:S01]  /*4130*/  LDCU.64 UR6, c[0x0][0x888] ;  /* 0x00011100ff0677ac */ /* 0x000e620008000a00 */
[----:B------:R-:W2:Y:S01]  /*4140*/  LDC R0, c[0x0][0xb30] ;  /* 0x0002cc00ff007b82 */ /* 0x000ea20000000800 */
[----:B------:R-:W-:Y:S01]  /*4150*/  IMAD.MOV.U32 R32, RZ, RZ, 0x1 ;  /* 0x00000001ff207424 */ /* 0x000fe200078e00ff */
[----:B------:R-:W-:Y:S01]  /*4160*/  CS2R R30, SRZ ;  /* 0x00000000001e7805 */ /* 0x000fe2000001ff00 */
[----:B------:R-:W4:Y:S01]  /*4170*/  LDCU.64 UR4, c[0x0][0x890] ;  /* 0x00011200ff0477ac */ /* 0x000f220008000a00 */
[----:B------:R-:W-:Y:S01]  /*4180*/  IMAD.MOV.U32 R23, RZ, RZ, 0x2000 ;  /* 0x00002000ff177424 */ /* 0x000fe200078e00ff */
[----:B------:R-:W-:-:S03]  /*4190*/  UMOV UR8, 0x400 ;  /* 0x0000040000087882 */ /* 0x000fc60000000000 */
[----:B------:R-:W3:Y:S01]  /*41a0*/  LDC R19, c[0x0][0x370] ;  /* 0x0000dc00ff137b82 */ /* 0x000ee20000000800 */
[----:B------:R-:W-:-:S07]  /*41b0*/  UPLOP3.LUT UP0, UPT, UPT, UPT, UPT, 0x40, 0x4 ;  /* 0x000000000004789c */ /* 0x000fce0003f0e870 */
[----:B------:R-:W3:Y:S01]  /*41c0*/  LDC R2, c[0x0][0xb0c] ;  /* 0x0002c300ff027b82 */ /* 0x000ee20000000800 */
[----:B-1----:R-:W-:Y:S02]  /*41d0*/  UISETP.NE.U32.AND UP2, UPT, UR6, URZ, UPT ;  /* 0x000000ff0600728c */ /* 0x002fe4000bf45070 */
[----:B------:R-:W-:Y:S02]  /*41e0*/  ULEA UR6, UR37, UR8, 0x18 ;  /* 0x0000000825067291 */ /* 0x000fe4000f8ec0ff */
[----:B------:R-:W-:Y:S02]  /*41f0*/  UISETP.NE.AND.EX UP2, UPT, UR7, URZ, UPT, UP2 ;  /* 0x000000ff0700728c */ /* 0x000fe4000bf45320 */
[----:B------:R-:W-:Y:S01]  /*4200*/  UIADD3 UR7, UPT, UPT, UR6, 0x110, URZ ;  /* 0x0000011006077890 */ /* 0x000fe2000fffe0ff */
[----:B------:R-:W1:Y:S01]  /*4210*/  LDC R18, c[0x0][0xb20] ;  /* 0x0002c800ff127b82 */ /* 0x000e620000000800 */
[----:B----4-:R-:W-:Y:S01]  /*4220*/  UISETP.NE.U32.AND UP3, UPT, UR4, URZ, UPT ;  /* 0x000000ff0400728c */ /* 0x010fe2000bf65070 */
[----:B--2---:R-:W-:Y:S01]  /*4230*/  ISETP.NE.AND P1, PT, R0, 0x1, PT ;  /* 0x000000010000780c */ /* 0x004fe20003f25270 */
[----:B------:R-:W-:-:S02]  /*4240*/  UPRMT UR37, UR37, 0x654, UR7 ;  /* 0x0000065425257896 */ /* 0x000fc40008000007 */
[----:B------:R-:W-:-:S03]  /*4250*/  UISETP.NE.AND.EX UP3, UPT, UR5, URZ, UPT, UP3 ;  /* 0x000000ff0500728c */ /* 0x000fc6000bf65330 */
[----:B------:R-:W2:Y:S08]  /*4260*/  LDC.64 R34, c[0x0][0x348] ;  /* 0x0000d200ff227b82 */ /* 0x000eb00000000a00 */
[----:B------:R-:W4:Y:S08]  /*4270*/  LDC.64 R16, c[0x0][0xb10] ;  /* 0x0002c400ff107b82 */ /* 0x000f300000000a00 */
[----:B------:R-:W1:Y:S08]  /*4280*/  LDC.64 R6, c[0x0][0xb18] ;  /* 0x0002c600ff067b82 */ /* 0x000e700000000a00 */
[----:B------:R-:W1:Y:S08]  /*4290*/  LDC.64 R4, c[0x0][0xb28] ;  /* 0x0002ca00ff047b82 */ /* 0x000e700000000a00 */
[----:B---3--:R-:W1:Y:S02]  /*42a0*/  LDC R22, c[0x0][0x374] ;  /* 0x0000dd00ff167b82 */ /* 0x008e640000000800 */
.L_x_89:
[C---:B------:R-:W-:Y:S02]  /*42b0*/  LEA R0, R31.reuse, UR6, 0x3 ;  /* 0x000000061f007c11 */ /* 0x040fe4000f8e18ff */
[----:B------:R-:W-:Y:S02]  /*42c0*/  SHF.L.U32 R3, R30, 0x1f, RZ ;  /* 0x0000001f1e037819 */ /* 0x000fe400000006ff */
[----:B------:R-:W-:Y:S02]  /*42d0*/  LEA R24, R31, UR6, 0x4 ;  /* 0x000000061f187c11 */ /* 0x000fe4000f8e20ff */
[----:B---3--:R-:W3:Y:S02]  /*42e0*/  SYNCS.PHASECHK.TRANS64.TRYWAIT P0, [R0+URZ+0x130], R3 ;  /* 0x00013003000075a7 */ /* 0x008ee400080011ff */
[----:B---3--:R-:W-:Y:S05]  /*42f0*/  @!P0 BRA `(.L_x_82) ;  /* 0x0000003800f08947 */ /* 0x008fea0003800000 */
.L_x_164:
[----:B------:R-:W-:Y:S01]  /*4300*/  ISETP.GE.AND P0, PT, R134, 0x1, PT ;  /* 0x000000018600780c */ /* 0x000fe20003f06270 */
[----:B------:R-:W1:Y:S01]  /*4310*/  LDS.128 R24, [R24+0x1c0] ;  /* 0x0001c00018187984 */ /* 0x000e620000000c00 */
[----:B------:R-:W-:Y:S01]  /*4320*/  ISETP.NE.U32.AND P4, PT, RZ, UR4, PT ;  /* 0x00000004ff007c0c */ /* 0x000fe2000bf85070 */
[----:B---3--:R-:W-:Y:S01]  /*4330*/  VIADD R0, R0, 0x140 ;  /* 0x0000014000007836 */ /* 0x008fe20000000000 */
[----:B------:R-:W-:Y:S02]  /*4340*/  SHF.L.U32 R28, R32, 0x1f, RZ ;  /* 0x0000001f201c7819 */ /* 0x000fe400000006ff */
[----:B------:R-:W-:Y:S02]  /*4350*/  ISETP.NE.AND.EX P4, PT, RZ, UR5, PT, P4 ;  /* 0x00000005ff007c0c */ /* 0x000fe4000bf85340 */
[----:B------:R-:W-:Y:S01]  /*4360*/  PRMT R0, RZ, 0x654, R0 ;  /* 0x00000654ff007816 */ /* 0x000fe20000000000 */
[----:B------:R-:W-:Y:S01]  /*4370*/  @!PT LDS RZ, [RZ] ;  /* 0x00000000fffff984 */ /* 0x000fe20000000800 */
[----:B------:R-:W-:Y:S01]  /*4380*/  @!PT LDS RZ, [RZ] ;  /* 0x00000000fffff984 */ /* 0x000fe20000000800 */
[----:B------:R-:W-:Y:S01]  /*4390*/  @!PT LDS RZ, [RZ] ;  /* 0x00000000fffff984 */ /* 0x000fe20000000800 */
[----:B------:R-:W-:Y:S01]  /*43a0*/  @!PT LDS RZ, [RZ] ;  /* 0x00000000fffff984 */ /* 0x000fe20000000800 */
[----:B------:R3:W-:Y:S06]  /*43b0*/  MEMBAR.ALL.CTA ;  /* 0x0000000000007992 */ /* 0x0007ec0000008000 */
[----:B---3--:R-:W3:Y:S02]  /*43c0*/  FENCE.VIEW.ASYNC.S ;  /* 0x00000000000073c6 */ /* 0x008ee40000000000 */
[----:B---3--:R3:W-:Y:S01]  /*43d0*/  SYNCS.ARRIVE.TRANS64.RED.A1T0 RZ, [R0+URZ], RZ ;  /* 0x000000ff00ff79a7 */ /* 0x0087e200081004ff */
[----:B-1----:R-:W-:Y:S11]  /*43e0*/  LOP3.LUT P3, RZ, R26, 0x1, RZ, 0xc0, !PT ;  /* 0x000000011aff7812 */ /* 0x002ff6000786c0ff */
[----:B------:R-:W-:Y:S02]  /*43f0*/  @!UPT UIADD3 URZ, UPT, UPT, URZ, URZ, URZ ;  /* 0x000000fffffff290 */ /* 0x000fe4000fffe0ff */
[----:B------:R-:W-:Y:S02]  /*4400*/  @P3 MOV R13, R24 ;  /* 0x00000018000d3202 */ /* 0x000fe40000000f00 */
[----:B------:R-:W-:Y:S01]  /*4410*/  @P3 LOP3.LUT R8, R25, 0xffff, RZ, 0xc0, !PT ;  /* 0x0000ffff19083812 */ /* 0x000fe200078ec0ff */
[----:B---3--:R-:W-:Y:S06]  /*4420*/  @!P0 BRA `(.L_x_83) ;  /* 0x0000000000a48947 */ /* 0x008fec0003800000 */
[----:B------:R-:W-:Y:S01]  /*4430*/  IMAD.HI.U32 R33, R22, R7, RZ ;  /* 0x0000000716217227 */ /* 0x000fe200078e00ff */
[----:B------:R-:W-:Y:S02]  /*4440*/  ISETP.NE.AND P0, PT, R6, 0x1, PT ;  /* 0x000000010600780c */ /* 0x000fe40003f05270 */
[----:B------:R-:W-:Y:S01]  /*4450*/  ISETP.NE.AND P2, PT, R134, 0x1, PT ;  /* 0x000000018600780c */ /* 0x000fe20003f45270 */
[----:B----4-:R-:W-:Y:S01]  /*4460*/  IMAD.HI.U32 R36, R19, R16, RZ ;  /* 0x0000001013247227 */ /* 0x010fe200078e00ff */
[----:B------:R-:W-:Y:S02]  /*4470*/  SHF.R.U32.HI R33, RZ, R18, R33 ;  /* 0x00000012ff217219 */ /* 0x000fe40000011621 */
[----:B------:R-:W-:Y:S01]  /*4480*/  ISETP.NE.AND P5, PT, R2, 0x1, PT ;  /* 0x000000010200780c */ /* 0x000fe20003fa5270 */
[----:B------:R-:W-:Y:S01]  /*4490*/  IMAD.HI.U32 R38, R13, R16, RZ ;  /* 0x000000100d267227 */ /* 0x000fe200078e00ff */
[----:B------:R-:W-:Y:S02]  /*44a0*/  SHF.R.U32.HI R36, RZ, R17, R36 ;  /* 0x00000011ff247219 */ /* 0x000fe40000011624 */
[----:B------:R-:W-:Y:S01]  /*44b0*/  SEL R3, R22, R33, !P0 ;  /* 0x0000002116037207 */ /* 0x000fe20004000000 */
[C---:B------:R-:W-:Y:S01]  /*44c0*/  IMAD.HI.U32 R33, R8.reuse, R7, RZ ;  /* 0x0000000708217227 */ /* 0x040fe200078e00ff */
[----:B------:R-:W-:Y:S02]  /*44d0*/  SEL R11, R19, R36, !P5 ;  /* 0x00000024130b7207 */ /* 0x000fe40006800000 */
[----:B------:R-:W-:Y:S01]  /*44e0*/  SHF.R.U32.HI R38, RZ, R17, R38 ;  /* 0x00000011ff267219 */ /* 0x000fe20000011626 */
[----:B------:R-:W-:Y:S01]  /*44f0*/  IMAD.HI.U32 R40, R3, R4, RZ ;  /* 0x0000000403287227 */ /* 0x000fe200078e00ff */
[----:B------:R-:W-:Y:S03]  /*4500*/  SHF.R.U32.HI R33, RZ, R18, R33 ;  /* 0x00000012ff217219 */ /* 0x000fe60000011621 */
[----:B------:R-:W-:Y:S01]  /*4510*/  IMAD.HI.U32 R36, R11, R4, RZ ;  /* 0x000000040b247227 */ /* 0x000fe200078e00ff */
[----:B------:R-:W-:Y:S02]  /*4520*/  @P2 SHF.R.U32.HI R3, RZ, R5, R40 ;  /* 0x00000005ff032219 */ /* 0x000fe40000011628 */
[----:B------:R-:W-:Y:S02]  /*4530*/  SEL R9, R8, R33, !P0 ;  /* 0x0000002108097207 */ /* 0x000fe40004000000 */
[----:B------:R-:W-:Y:S01]  /*4540*/  @P2 SHF.R.U32.HI R11, RZ, R5, R36 ;  /* 0x00000005ff0b2219 */ /* 0x000fe20000011624 */
[C---:B------:R-:W-:Y:S01]  /*4550*/  IMAD R10, R134.reuse, R3, RZ ;  /* 0x00000003860a7224 */ /* 0x040fe200078e02ff */
[----:B------:R-:W-:Y:S01]  /*4560*/  SEL R3, R13, R38, !P5 ;  /* 0x000000260d037207 */ /* 0x000fe20006800000 */
[C---:B------:R-:W-:Y:S03]  /*4570*/  IMAD.HI.U32 R14, R9.reuse, R4, RZ ;  /* 0x00000004090e7227 */ /* 0x040fe600078e00ff */
[----:B------:R-:W-:Y:S01]  /*4580*/  ISETP.GE.AND P0, PT, R9, R10, PT ;  /* 0x0000000a0900720c */ /* 0x000fe20003f06270 */
[C---:B------:R-:W-:Y:S01]  /*4590*/  IMAD R12, R134.reuse, R11, RZ ;  /* 0x0000000b860c7224 */ /* 0x040fe200078e02ff */
[-C--:B------:R-:W-:Y:S04]  /*45a0*/  SHF.R.U32.HI R14, RZ, R5.reuse, R14 ;  /* 0x00000005ff0e7219 */ /* 0x080fe8000001160e */
[----:B------:R-:W-:Y:S02]  /*45b0*/  ISETP.GE.OR P0, PT, R3, R12, P0 ;  /* 0x0000000c0300720c */ /* 0x000fe40000706670 */
[----:B------:R-:W-:Y:S05]  /*45c0*/  SEL R15, R9, R14, !P2 ;  /* 0x0000000e090f7207 */ /* 0x000fea0005000000 */
[----:B------:R-:W-:Y:S04]  /*45d0*/  IMAD.MOV R14, RZ, RZ, -R15 ;  /* 0x000000ffff0e7224 */ /* 0x000fe800078e0a0f */
[----:B------:R-:W-:Y:S02]  /*45e0*/  IMAD R14, R134, R14, R9 ;  /* 0x0000000e860e7224 */ /* 0x000fe400078e0209 */
[C---:B------:R-:W-:Y:S05]  /*45f0*/  @!P0 IMAD.HI.U32 R10, R3.reuse, R4, RZ ;  /* 0x00000004030a8227 */ /* 0x040fea00078e00ff */
[----:B------:R-:W-:Y:S04]  /*4600*/  @!P0 SHF.R.U32.HI R10, RZ, R5, R10 ;  /* 0x00000005ff0a8219 */ /* 0x000fe8000001160a */
[----:B------:R-:W-:Y:S01]  /*4610*/  @!P0 SEL R0, R3, R10, !P2 ;  /* 0x0000000a03008207 */ /* 0x000fe20005000000 */
[----:B------:R-:W-:Y:S03]  /*4620*/  IMAD.MOV R10, RZ, RZ, -R3 ;  /* 0x000000ffff0a7224 */ /* 0x000fe600078e0a03 */
[----:B------:R-:W-:Y:S01]  /*4630*/  @!P0 IADD3 R15, PT, PT, R15, -R0, RZ ;  /* 0x800000000f0f8210 */ /* 0x000fe20007ffe0ff */
[----:B------:R-:W-:Y:S01]  /*4640*/  @!P0 IMAD R0, R11, R14, R0 ;  /* 0x0000000e0b008224 */ /* 0x000fe200078e0200 */
[----:B------:R-:W-:Y:S01]  /*4650*/  IADD3 R11, PT, PT, -R9, RZ, RZ ;  /* 0x000000ff090b7210 */ /* 0x000fe20007ffe1ff */
[----:B------:R-:W-:Y:S02]  /*4660*/  IMAD R13, R2, R10, R13 ;  /* 0x0000000a020d7224 */ /* 0x000fe400078e020d */
[----:B------:R-:W-:Y:S02]  /*4670*/  @!P0 IMAD R9, R15, R134, R3 ;  /* 0x000000860f098224 */ /* 0x000fe400078e0203 */
[----:B------:R-:W-:Y:S02]  /*4680*/  @!P0 IMAD.MOV.U32 R3, RZ, RZ, R0 ;  /* 0x000000ffff038224 */ /* 0x000fe400078e0000 */
[----:B------:R-:W-:Y:S02]  /*4690*/  IMAD R8, R6, R11, R8 ;  /* 0x0000000b06087224 */ /* 0x000fe400078e0208 */
[----:B------:R-:W-:Y:S02]  /*46a0*/  IMAD R13, R3, R2, R13 ;  /* 0x00000002030d7224 */ /* 0x000fe400078e020d */
[----:B------:R-:W-:Y:S02]  /*46b0*/  IMAD R8, R9, R6, R8 ;  /* 0x0000000609087224 */ /* 0x000fe400078e0208 */
.L_x_83:
[----:B------:R-:W-:Y:S05]  /*46c0*/  BRA.U UP0, `(.L_x_84) ;  /* 0x0000000100107547 */ /* 0x000fea000b800000 */
[----:B------:R-:W-:Y:S04]  /*46d0*/  MOV R0, UR13 ;  /* 0x0000000d00007c02 */ /* 0x000fe80008000f00 */
[----:B------:R-:W-:Y:S04]  /*46e0*/  SHF.L.U32 R3, R0, 0x1f, RZ ;  /* 0x0000001f00037819 */ /* 0x000fe800000006ff */
[----:B------:R-:W1:Y:S02]  /*46f0*/  SYNCS.PHASECHK.TRANS64.TRYWAIT P0, [UR6+0x128], R3 ;  /* 0x00012803ff0075a7 */ /* 0x000e640008001106 */
[----:B-1----:R-:W-:Y:S05]  /*4700*/  @!P0 BRA `(.L_x_85) ;  /* 0x0000003800008947 */ /* 0x002fea0003800000 */
.L_x_84:
[----:B------:R-:W-:Y:S05]  /*4710*/  BRA.U !UP3, `(.L_x_86) ;  /* 0x000000010b347547 */ /* 0x000fea000b800000 */
[----:B------:R-:W-:Y:S01]  /*4720*/  UPLOP3.LUT UP1, UPT, UPT, UPT, UP2, 0x80, 0x8 ;  /* 0x000000000008789c */ /* 0x000fe20003f2f020 */
[----:B-1----:R-:W-:Y:S02]  /*4730*/  HFMA2 R0, -RZ, RZ, 0, 5.9604644775390625e-08 ;  /* 0x00000001ff007431 */ /* 0x002fe400000001ff */
[----:B------:R-:W-:Y:S03]  /*4740*/  IMAD.MOV.U32 R215, RZ, RZ, 0x1 ;  /* 0x00000001ffd77424 */ /* 0x000fe600078e00ff */
[----:B------:R-:W-:Y:S05]  /*4750*/  PLOP3.LUT P0, PT, PT, PT, UP1, 0x80, 0x8 ;  /* 0x000000000008781c */ /* 0x000fea0003f0f018 */
[----:B------:R-:W1:Y:S01]  /*4760*/  @UP1 LDCU.64 UR8, c[0x0][0x888] ;  /* 0x00011100ff0817ac */ /* 0x000e620008000a00 */
[----:B------:R-:W-:Y:S07]  /*4770*/  @UP1 UIMAD UR7, UR36, UR4, URZ ;  /* 0x00000004240712a4 */ /* 0x000fee000f8e02ff */
[----:B------:R-:W-:Y:S01]  /*4780*/  @!P0 PRMT R215, R0, 0x7610, R215 ;  /* 0x0000761000d78816 */ /* 0x000fe200000000d7 */
[----:B-1----:R-:W-:Y:S03]  /*4790*/  @UP1 UIMAD.WIDE UR8, UR7, 0x4, UR8 ;  /* 0x00000004070818a5 */ /* 0x002fe6000f8e0208 */
[----:B------:R-:W1:Y:S03]  /*47a0*/  @!UP1 LDCU UR7, c[0x0][0x880] ;  /* 0x00011000ff0797ac */ /* 0x000e660008000800 */
[----:B------:R-:W-:Y:S01]  /*47b0*/  IMAD.U32 R10, RZ, RZ, UR8 ;  /* 0x00000008ff0a7e24 */ /* 0x000fe2000f8e00ff */
[----:B------:R-:W-:Y:S05]  /*47c0*/  MOV R11, UR9 ;  /* 0x00000009000b7c02 */ /* 0x000fea0008000f00 */
[----:B-----5:R3:W5:Y:S02]  /*47d0*/  @P0 LDG.E R141, desc[UR46][R10.64] ;  /* 0x0000002e0a8d0981 */ /* 0x020764000c1e1900 */
[----:B-1-3--:R-:W-:Y:S07]  /*47e0*/  @!P0 IMAD.U32 R141, RZ, RZ, UR7 ;  /* 0x00000007ff8d8e24 */ /* 0x00afee000f8e00ff */
.L_x_86:
[----:B-----5:R-:W-:Y:S01]  /*47f0*/  @!P4 FSETP.EQ.AND P5, PT, R141, RZ, PT ;  /* 0x000000ff8d00c20b */ /* 0x020fe20003fa2000 */
[----:B------:R-:W-:Y:S01]  /*4800*/  @!UPT UIADD3 URZ, UPT, UPT, URZ, URZ, URZ ;  /* 0x000000fffffff290 */ /* 0x000fe2000fffe0ff */
[----:B------:R-:W-:Y:S11]  /*4810*/  @!P4 BRA `(.L_x_87) ;  /* 0x000000000014c947 */ /* 0x000ff60003800000 */
[----:B------:R-:W-:Y:S02]  /*4820*/  LOP3.LUT P0, RZ, R215, 0xff, RZ, 0xc0, !PT ;  /* 0x000000ffd7ff7812 */ /* 0x000fe4000780c0ff */
[----:B------:R-:W-:Y:S04]  /*4830*/  PLOP3.LUT P5, PT, PT, PT, UP1, 0x80, 0x8 ;  /* 0x000000000008781c */ /* 0x000fe80003faf018 */
[----:B------:R-:W-:Y:S07]  /*4840*/  PLOP3.LUT P5, PT, P5, PT, PT, 0x8, 0x80 ;  /* 0x000000000080781c */ /* 0x000fee0002fae170 */
[----:B------:R-:W-:Y:S11]  /*4850*/  @P0 FSETP.EQ.AND P5, PT, R141, RZ, PT ;  /* 0x000000ff8d00020b */ /* 0x000ff60003fa2000 */
[----:B------:R-:W-:Y:S02]  /*4860*/  @!UPT UIADD3 URZ, UPT, UPT, URZ, URZ, URZ ;  /* 0x000000fffffff290 */ /* 0x000fe4000fffe0ff */
.L_x_87:
[----:B------:R-:W3:Y:S01]  /*4870*/  SYNCS.PHASECHK.TRANS64.TRYWAIT P4, [UR6+0x118], R28 ;  /* 0x0001181cff0075a7 */ /* 0x000ee20008081106 */
[----:B------:R-:W-:Y:S01]  /*4880*/  @P3 SHF.R.U32.HI R29, RZ, 0x10, R25 ;  /* 0x00000010ff1d3819 */ /* 0x000fe20000011619 */
[----:B------:R-:W-:Y:S01]  /*4890*/  VIADD R31, R31, 0x1 ;  /* 0x000000011f1f7836 */ /* 0x000fe20000000000 */
[----:B------:R-:W5:Y:S08]  /*48a0*/  LDC.64 R14, c[0x0][0xb10] ;  /* 0x0002c400ff0e7b82 */ /* 0x000f700000000a00 */
[----:B------:R-:W2:Y:S08]  /*48b0*/  LDC.64 R10, c[0x0][0xb18] ;  /* 0x0002c600ff0a7b82 */ /* 0x000eb00000000a00 */
[----:B-1----:R-:W1:Y:S08]  /*48c0*/  @!P1 LDC R0, c[0x0][0xb20] ;  /* 0x0002c800ff009b82 */ /* 0x002e700000000800 */
[----:B------:R-:W4:Y:S01]  /*48d0*/  @!P1 LDC R3, c[0x0][0xb0c] ;  /* 0x0002c300ff039b82 */ /* 0x000f220000000800 */
[----:B-----5:R-:W-:Y:S05]  /*48e0*/  @!P1 IMAD.HI.U32 R14, R13, R14, RZ ;  /* 0x0000000e0d0e9227 */ /* 0x020fea00078e00ff */
[----:B------:R-:W-:Y:S01]  /*48f0*/  @!P1 SHF.R.U32.HI R14, RZ, R15, R14 ;  /* 0x0000000fff0e9219 */ /* 0x000fe2000001160e */
[----:B--2---:R-:W-:Y:S01]  /*4900*/  @!P1 IMAD.HI.U32 R11, R8, R11, RZ ;  /* 0x0000000b080b9227 */ /* 0x004fe200078e00ff */
[----:B------:R-:W-:Y:S04]  /*4910*/  @!P1 ISETP.NE.AND P0, PT, R10, 0x1, PT ;  /* 0x000000010a00980c */ /* 0x000fe80003f05270 */
[----:B-1----:R-:W-:Y:S02]  /*4920*/  @!P1 SHF.R.U32.HI R9, RZ, R0, R11 ;  /* 0x00000000ff099219 */ /* 0x002fe4000001160b */
[----:B----4-:R-:W-:Y:S02]  /*4930*/  @!P1 ISETP.NE.AND P2, PT, R3, 0x1, PT ;  /* 0x000000010300980c */ /* 0x010fe40003f45270 */
[----:B------:R-:W-:Y:S02]  /*4940*/  @!P1 SEL R9, R8, R9, !P0 ;  /* 0x0000000908099207 */ /* 0x000fe40004000000 */
[----:B------:R-:W-:Y:S02]  /*4950*/  ELECT P0, URZ, PT ;  /* 0x0000000000ff782f */ /* 0x000fe40003800000 */
[----:B------:R-:W-:Y:S05]  /*4960*/  @!P1 SEL R14, R13, R14, !P2 ;  /* 0x0000000e0d0e9207 */ /* 0x000fea0005000000 */
[----:B------:R-:W-:Y:S02]  /*4970*/  @!P1 IMAD.IADD R0, R9, 0x1, -R14 ;  /* 0x0000000109009824 */ /* 0x000fe400078e0a0e */
[----:B------:R-:W-:Y:S02]  /*4980*/  @!P1 IMAD.IADD R9, R14, 0x1, -R9 ;  /* 0x000000010e099824 */ /* 0x000fe400078e0a09 */
[----:B------:R-:W-:Y:S02]  /*4990*/  @!P1 IMAD R13, R0, R3, R13 ;  /* 0x00000003000d9224 */ /* 0x000fe400078e020d */
[----:B------:R-:W-:Y:S01]  /*49a0*/  @!P1 IMAD R8, R9, R10, R8 ;  /* 0x0000000a09089224 */ /* 0x000fe200078e0208 */
[----:B---3--:R-:W-:Y:S06]  /*49b0*/  @!P4 BRA `(.L_x_88) ;  /* 0x00000034006cc947 */ /* 0x008fec0003800000 */
.L_x_167:
[----:B------:R-:W-:Y:S01]  /*49c0*/  PLOP3.LUT P5, PT, P5, P0, PT, 0xf2, 0x2f ;  /* 0x00000000002f781c */ /* 0x000fe20002fa1e72 */
[----:B------:R-:W-:Y:S01]  /*49d0*/  UMOV UR14, 0x0 ;  /* 0x00000000000e7882 */ /* 0x000fe20000000000 */
[----:B------:R-:W-:Y:S01]  /*49e0*/  LOP3.LUT R32, R32, 0x1, RZ, 0x3c, !PT ;  /* 0x0000000120207812 */ /* 0x000fe200078e3cff */
[----:B------:R-:W-:Y:S01]  /*49f0*/  UMOV UR15, 0x10000000 ;  /* 0x10000000000f7882 */ /* 0x000fe20000000000 */
[----:B------:R-:W-:Y:S01]  /*4a00*/  UMOV UR12, UR36 ;  /* 0x00000024000c7c82 */ /* 0x000fe20008000000 */
[----:B------:R-:W-:Y:S08]  /*4a10*/  @P3 R2UR UR36, R29 ;  /* 0x000000001d2432ca */ /* 0x000ff000000e0000 */
[----:B-1----:R-:W-:Y:S01]  /*4a20*/  @!P5 IADD3 R3, P0, PT, R34, 0x580, RZ ;  /* 0x000005802203d810 */ /* 0x002fe20007f1e0ff */
[----:B------:R-:W-:Y:S01]  /*4a30*/  @!P5 IMAD.SHL.U32 R20, R20, 0x40, RZ ;  /* 0x000000401414d824 */ /* 0x000fe200078e00ff */
[----:B------:R-:W-:Y:S01]  /*4a40*/  VOTEU.ALL UP0, P5 ;  /* 0x0000000000ff7886 */ /* 0x000fe20002800000 */
[----:B------:R-:W-:Y:S01]  /*4a50*/  @!P5 IMAD.SHL.U32 R21, R21, 0x80, RZ ;  /* 0x000000801515d824 */ /* 0x000fe200078e00ff */
[----:B------:R-:W-:Y:S01]  /*4a60*/  @!P5 R2UR UR8, R3 ;  /* 0x000000000308d2ca */ /* 0x000fe200000e0000 */
[----:B------:R-:W-:Y:S01]  /*4a70*/  @!P5 IMAD.X R0, RZ, RZ, R35, P0 ;  /* 0x000000ffff00d224 */ /* 0x000fe200000e0623 */
[----:B------:R-:W-:Y:S01]  /*4a80*/  @!P5 R2UR UR10, R20 ;  /* 0x00000000140ad2ca */ /* 0x000fe200000e0000 */
[----:B------:R-:W-:Y:S01]  /*4a90*/  @!UP0 UIADD3 UR9, UPT, UPT, UR6, 0x110, URZ ;  /* 0x0000011006098890 */ /* 0x000fe2000fffe0ff */
[----:B------:R-:W-:Y:S01]  /*4aa0*/  @!P5 R2UR UR11, R21 ;  /* 0x00000000150bd2ca */ /* 0x000fe200000e0000 */
[----:B------:R-:W-:Y:S01]  /*4ab0*/  IMAD.IADD R20, R8, 0x1, R203 ;  /* 0x0000000108147824 */ /* 0x000fe200078e02cb */
[----:B------:R-:W-:Y:S01]  /*4ac0*/  @!P5 R2UR UR7, R0 ;  /* 0x000000000007d2ca */ /* 0x000fe200000e0000 */
[----:B------:R-:W-:Y:S01]  /*4ad0*/  IMAD.IADD R21, R13, 0x1, R214 ;  /* 0x000000010d157824 */ /* 0x000fe200078e02d6 */
[C---:B------:R-:W-:Y:S04]  /*4ae0*/  ISETP.NE.AND P0, PT, R31.reuse, 0x2, PT ;  /* 0x000000021f00780c */ /* 0x040fe80003f05270 */
[----:B------:R-:W-:Y:S01]  /*4af0*/  SEL R3, RZ, 0x1, P0 ;  /* 0x00000001ff037807 */ /* 0x000fe20000000000 */
[----:B------:R-:W-:Y:S01]  /*4b00*/  IMAD.U32 R10, RZ, RZ, UR8 ;  /* 0x00000008ff0a7e24 */ /* 0x000fe2000f8e00ff */
[----:B------:R-:W-:Y:S01]  /*4b10*/  @!UP0 UIADD3 UR8, UPT, UPT, UR6, 0x200, URZ ;  /* 0x0000020006088890 */ /* 0x000fe2000fffe0ff */
[----:B------:R-:W-:Y:S01]  /*4b20*/  SEL R31, R31, RZ, P0 ;  /* 0x000000ff1f1f7207 */ /* 0x000fe20000000000 */
[----:B------:R-:W-:Y:S01]  /*4b30*/  VOTEU.ALL UP0, P5 ;  /* 0x0000000000ff7886 */ /* 0x000fe20002800000 */
[----:B------:R-:W-:Y:S02]  /*4b40*/  LOP3.LUT R30, R30, R3, RZ, 0x3c, !PT ;  /* 0x000000031e1e7212 */ /* 0x000fe400078e3cff */
[----:B------:R-:W-:Y:S01]  /*4b50*/  IMAD.U32 R11, RZ, RZ, UR7 ;  /* 0x00000007ff0b7e24 */ /* 0x000fe2000f8e00ff */
[----:B------:R-:W-:Y:S04]  /*4b60*/  @!P5 R2UR UR16, R10 ;  /* 0x000000000a10d2ca */ /* 0x000fe800000e0000 */
[----:B------:R-:W-:Y:S11]  /*4b70*/  @!P5 R2UR UR17, R11 ;  /* 0x000000000b11d2ca */ /* 0x000ff600000e0000 */
[----:B------:R-:W-:Y:S02]  /*4b80*/  @!UPT UIADD3 URZ, UPT, UPT, URZ, URZ, URZ ;  /* 0x000000fffffff290 */ /* 0x000fe4000fffe0ff */
[----:B------:R3:W-:Y:S01]  /*4b90*/  @!UP0 UTMALDG.3D [UR8], [UR16], desc[UR14] ;  /* 0x00000e08100085b4 */ /* 0x0007e20008011000 */
[----:B------:R3:W-:Y:S01]  /*4ba0*/  @!P5 SYNCS.ARRIVE.TRANS64.RED.A0TR RZ, [UR6+0x110], R23 ;  /* 0x00011017ffffd9a7 */ /* 0x0007e20008300406 */
[----:B------:R-:W-:Y:S01]  /*4bb0*/  UPLOP3.LUT UP0, UPT, UPT, UPT, UPT, 0x80, 0x8 ;  /* 0x000000000008789c */ /* 0x000fe20003f0f070 */
[----:B------:R-:W-:Y:S01]  /*4bc0*/  SYNCS.ARRIVE.TRANS64.RED.A1T0 RZ, [UR37], RZ ;  /* 0x000000ffffff79a7 */ /* 0x000fe20008100425 */
[----:B------:R-:W-:Y:S09]  /*4bd0*/  @P3 BRA `(.L_x_89) ;  /* 0xfffffff400b43947 */ /* 0x000ff2000383ffff */
[----:B------:R-:W-:Y:S07]  /*4be0*/  MOV R0, UR6 ;  /* 0x0000000600007c02 */ /* 0x000fee0008000f00 */
.L_x_90:
[----:B-1----:R-:W-:-:S04]  /*4bf0*/  SHF.L.U32 R3, R32, 0x1f, RZ ;  /* 0x0000001f20037819 */ /* 0x002fc800000006ff */
[----:B------:R1:W2:Y:S03]  /*4c00*/  SYNCS.PHASECHK.TRANS64.TRYWAIT P0, [R0+URZ+0x118], R3 ;  /* 0x00011803000075a7 */ /* 0x0002a600080011ff */
[----:B--2---:R-:W-:Y:S05]  /*4c10*/  @!P0 NANOSLEEP.SYNCS 0x989680 ;  /* 0x009896800000895d */ /* 0x004fea0003900000 */
[----:B------:R-:W2:Y:S02]  /*4c20*/  @!P0 SYNCS.PHASECHK.TRANS64 P0, [R0+URZ+0x118], R3 ;  /* 0x00011803000085a7 */ /* 0x000ea400080010ff */
[----:B--23--:R-:W-:Y:S05]  /*4c30*/  @P0 EXIT ;  /* 0x000000000000094d */ /* 0x00cfea0003800000 */
[----:B------:R-:W-:Y:S05]  /*4c40*/  BRA `(.L_x_90) ;  /* 0xfffffffc00e87947 */ /* 0x000fea000383ffff */
.L_x_81:
[----:B------:R-:W-:-:S06]  /*4c50*/  UISETP.GE.AND UP0, UPT, UR8, 0x4, UPT ;  /* 0x000000040800788c */ /* 0x000fcc000bf06270 */
[----:B------:R-:W-:-:S13]  /*4c60*/  PLOP3.LUT P0, PT, PT, PT, UP0, 0x80, 0x8 ;  /* 0x000000000008781c */ /* 0x000fda0003f0f008 */
[----:B------:R-:W-:Y:S05]  /*4c70*/  @!P0 EXIT ;  /* 0x000000000000894d */ /* 0x000fea0003800000 */
[----:B------:R-:W-:Y:S01]  /*4c80*/  BAR.SYNC.DEFER_BLOCKING 0x6, 0xa0 ;  /* 0x0182800000007b1d */ /* 0x000fe20000010000 */
[C---:B------:R-:W-:Y:S01]  /*4c90*/  IMAD.SHL.U32 R7, R0.reuse, 0x40, RZ ;  /* 0x0000004000077824 */ /* 0x040fe200078e00ff */
[----:B------:R-:W-:Y:S01]  /*4ca0*/  LOP3.LUT R237, R5, 0x60, R0, 0xf8, !PT ;  /* 0x0000006005ed7812 */ /* 0x000fe200078ef800 */
[C---:B------:R-:W-:Y:S01]  /*4cb0*/  IMAD.U32 R202, R0.reuse, 0x10000, RZ ;  /* 0x0001000000ca7824 */ /* 0x040fe200078e00ff */
[C---:B------:R-:W-:Y:S01]  /*4cc0*/  LOP3.LUT R239, R0.reuse, 0x60, RZ, 0xc0, !PT ;  /* 0x0000006000ef7812 */ /* 0x040fe200078ec0ff */
[----:B------:R-:W-:Y:S01]  /*4cd0*/  IMAD.SHL.U32 R224, R0, 0x8, RZ ;  /* 0x0000000800e07824 */ /* 0x000fe200078e00ff */
[----:B------:R-:W-:Y:S01]  /*4ce0*/  UMOV UR49, 0x400 ;  /* 0x0000040000317882 */ /* 0x000fe20000000000 */
[----:B------:R-:W-:Y:S01]  /*4cf0*/  LOP3.LUT R9, R7, 0x180, RZ, 0xc0, !PT ;  /* 0x0000018007097812 */ /* 0x000fe200078ec0ff */
[----:B------:R-:W-:Y:S01]  /*4d00*/  ULEA UR49, UR37, UR49, 0x18 ;  /* 0x0000003125317291 */ /* 0x000fe2000f8ec0ff */
[----:B------:R-:W1:Y:S01]  /*4d10*/  LDC R229, c[0x0][0x370] ;  /* 0x0000dc00ffe57b82 */ /* 0x000e620000000800 */
[----:B------:R-:W-:Y:S01]  /*4d20*/  LOP3.LUT R202, R202, 0x600000, RZ, 0xc0, !PT ;  /* 0x00600000caca7812 */ /* 0x000fe200078ec0ff */
[----:B------:R-:W-:Y:S01]  /*4d30*/  IMAD.MOV.U32 R201, RZ, RZ, RZ ;  /* 0x000000ffffc97224 */ /* 0x000fe200078e00ff */
[----:B------:R-:W-:Y:S01]  /*4d40*/  LOP3.LUT R224, R9, 0x30, R224, 0xf8, !PT ;  /* 0x0000003009e07812 */ /* 0x000fe200078ef8e0 */
[----:B------:R-:W-:Y:S01]  /*4d50*/  UIADD3 UR4, UPT, UPT, UR49, 0x2200, URZ ;  /* 0x0000220031047890 */ /* 0x000fe2000fffe0ff */
[----:B------:R-:W-:Y:S01]  /*4d60*/  CS2R R232, SRZ ;  /* 0x0000000000e87805 */ /* 0x000fe2000001ff00 */
[----:B------:R-:W-:Y:S01]  /*4d70*/  IMAD.MOV.U32 R241, RZ, RZ, RZ ;  /* 0x000000fffff17224 */ /* 0x000fe200078e00ff */
[----:B------:R-:W-:Y:S01]  /*4d80*/  LOP3.LUT R224, R224, 0x1e40, R7, 0xf8, !PT ;  /* 0x00001e40e0e07812 */ /* 0x000fe200078ef807 */
[----:B------:R-:W2:Y:S01]  /*4d90*/  LDC R136, c[0x0][0xb0c] ;  /* 0x0002c300ff887b82 */ /* 0x000ea20000000800 */
[----:B------:R-:W-:Y:S01]  /*4da0*/  IMAD.MOV.U32 R231, RZ, RZ, RZ ;  /* 0x000000ffffe77224 */ /* 0x000fe200078e00ff */
[----:B------:R-:W4:Y:S01]  /*4db0*/  LDCU.64 UR52, c[0x0][0x348] ;  /* 0x00006900ff3477ac */ /* 0x000f220008000a00 */
[----:B------:R-:W-:Y:S01]  /*4dc0*/  IMAD.U32 R238, RZ, RZ, UR4 ;  /* 0x00000004ffee7e24 */ /* 0x000fe2000f8e00ff */
[----:B------:R-:W1:Y:S01]  /*4dd0*/  LDCU UR50, c[0x0][0x384] ;  /* 0x00007080ff3277ac */ /* 0x000e620008000800 */
[----:B------:R-:W3:Y:S03]  /*4de0*/  LDS R3, [UR49+0x1e0] ;  /* 0x0001e031ff037984 */ /* 0x000ee60008000800 */
[----:B------:R-:W1:Y:S01]  /*4df0*/  LDC R226, c[0x0][0xb20] ;  /* 0x0002c800ffe27b82 */ /* 0x000e620000000800 */
[----:B------:R-:W1:Y:S01]  /*4e00*/  LDCU.64 UR38, c[0x0][0x888] ;  /* 0x00011100ff2677ac */ /* 0x000e620008000a00 */
[----:B------:R-:W1:Y:S06]  /*4e10*/  LDCU.64 UR44, c[0x0][0x8c0] ;  /* 0x00011800ff2c77ac */ /* 0x000e6c0008000a00 */
[----:B------:R-:W1:Y:S01]  /*4e20*/  LDC R129, c[0x0][0xb30] ;  /* 0x0002cc00ff817b82 */ /* 0x000e620000000800 */
[----:B------:R-:W-:-:S07]  /*4e30*/  UIADD3 UR48, UPT, UPT, UR49, 0x200, URZ ;  /* 0x0000020031307890 */ /* 0x000fce000fffe0ff */
[----:B------:R-:W1:Y:S08]  /*4e40*/  LDC R227, c[0x0][0x388] ;  /* 0x0000e200ffe37b82 */ /* 0x000e700000000800 */
[----:B------:R-:W1:Y:S08]  /*4e50*/  LDC.64 R212, c[0x0][0xb10] ;  /* 0x0002c400ffd47b82 */ /* 0x000e700000000a00 */
[----:B------:R-:W1:Y:S01]  /*4e60*/  LDC.64 R132, c[0x0][0xb18] ;  /* 0x0002c600ff847b82 */ /* 0x000e620000000a00 */
[----:B---3--:R-:W-:-:S07]  /*4e70*/  IMAD.IADD R202, R3, 0x1, R202 ;  /* 0x0000000103ca7824 */ /* 0x008fce00078e02ca */
[----:B------:R-:W3:Y:S01]  /*4e80*/  LDC.64 R208, c[0x0][0x888] ;  /* 0x00022200ffd07b82 */ /* 0x000ee20000000a00 */
[----:B------:R-:W-:Y:S02]  /*4e90*/  IMAD.SHL.U32 R3, R0, 0x10, RZ ;  /* 0x0000001000037824 */ /* 0x000fe400078e00ff */
[----:B------:R-:W-:-:S03]  /*4ea0*/  VIADD R0, R224, UR49 ;  /* 0x00000031e0007c36 */ /* 0x000fc60008000000 */
[C---:B------:R-:W-:Y:S02]  /*4eb0*/  LOP3.LUT R5, R3.reuse, 0x20, RZ, 0xc0, !PT ;  /* 0x0000002003057812 */ /* 0x040fe400078ec0ff */
[----:B------:R-:W1:Y:S01]  /*4ec0*/  LDC.64 R130, c[0x0][0xb28] ;  /* 0x0002ca00ff827b82 */ /* 0x000e620000000a00 */
[----:B------:R-:W-:Y:S02]  /*4ed0*/  LOP3.LUT R3, R3, 0x40, RZ, 0xc0, !PT ;  /* 0x0000004003037812 */ /* 0x000fe400078ec0ff */
[--C-:B------:R-:W-:Y:S02]  /*4ee0*/  IADD3 R236, PT, PT, -R5, 0x200, R0.reuse ;  /* 0x0000020005ec7810 */ /* 0x100fe40007ffe100 */
[----:B------:R-:W-:-:S03]  /*4ef0*/  IADD3 R235, PT, PT, -R3, 0x200, R0 ;  /* 0x0000020003eb7810 */ /* 0x000fc60007ffe100 */
[----:B------:R-:W1:Y:S01]  /*4f00*/  LDC.64 R210, c[0x0][0x890] ;  /* 0x00022400ffd27b82 */ /* 0x000e620000000a00 */
[----:B------:R-:W-:-:S07]  /*4f10*/  IMAD.IADD R234, R236, 0x1, -R3 ;  /* 0x00000001ecea7824 */ /* 0x000fce00078e0a03 */
[----:B------:R-:W1:Y:S08]  /*4f20*/  LDC.64 R206, c[0x0][0x8b0] ;  /* 0x00022c00ffce7b82 */ /* 0x000e700000000a00 */
[----:B------:R-:W1:Y:S08]  /*4f30*/  LDC.64 R204, c[0x0][0x8a8] ;  /* 0x00022a00ffcc7b82 */ /* 0x000e700000000a00 */
[----:B--2-4-:R-:W1:Y:S02]  /*4f40*/  LDC R228, c[0x0][0x374] ;  /* 0x0000dd00ffe47b82 */ /* 0x014e640000000800 */
.L_x_110:
[C---:B------:R-:W-:Y:S02]  /*4f50*/  LEA R0, R241.reuse, UR49, 0x3 ;  /* 0x00000031f1007c11 */ /* 0x040fe4000f8e18ff */
[----:B------:R-:W-:Y:S02]  /*4f60*/  SHF.L.U32 R3, R232, 0x1f, RZ ;  /* 0x0000001fe8037819 */ /* 0x000fe400000006ff */
[----:B------:R-:W-:Y:S02]  /*4f70*/  LEA R16, R241, UR49, 0x4 ;  /* 0x00000031f1107c11 */ /* 0x000fe4000f8e20ff */
[----:B------:R-:W2:Y:S02]  /*4f80*/  SYNCS.PHASECHK.TRANS64.TRYWAIT P0, [R0+URZ+0x130], R3 ;  /* 0x00013003000075a7 */ /* 0x000ea400080011ff */
[----:B-12-4-:R-:W-:Y:S05]  /*4f90*/  @!P0 BRA `(.L_x_91) ;  /* 0x00000030000c8947 */ /* 0x016fea0003800000 */
.L_x_168:
[----:B------:R-:W4:Y:S01]  /*4fa0*/  LDC.64 R12, c[0x0][0xb10] ;  /* 0x0002c400ff0c7b82 */ /* 0x000f220000000a00 */
[----:B------:R-:W3:Y:S01]  /*4fb0*/  LDS.128 R16, [R16+0x1c0] ;  /* 0x0001c00010107984 */ /* 0x000ee20000000c00 */
[----:B-1----:R-:W-:Y:S01]  /*4fc0*/  ISETP.NE.AND P1, PT, R129, 0x1, PT ;  /* 0x000000018100780c */ /* 0x002fe20003f25270 */
[----:B--2---:R-:W-:Y:S01]  /*4fd0*/  VIADD R0, R0, 0x140 ;  /* 0x0000014000007836 */ /* 0x004fe20000000000 */
[----:B------:R-:W-:Y:S04]  /*4fe0*/  ISETP.GE.AND P0, PT, R134, 0x1, PT ;  /* 0x000000018600780c */ /* 0x000fe80003f06270 */
[----:B------:R-:W1:Y:S01]  /*4ff0*/  LDC.64 R10, c[0x0][0xb18] ;  /* 0x0002c600ff0a7b82 */ /* 0x000e620000000a00 */
[----:B------:R-:W-:Y:S01]  /*5000*/  PRMT R0, RZ, 0x654, R0 ;  /* 0x00000654ff007816 */ /* 0x000fe20000000000 */
[----:B------:R-:W-:Y:S01]  /*5010*/  @!PT LDS RZ, [RZ] ;  /* 0x00000000fffff984 */ /* 0x000fe20000000800 */
[----:B------:R-:W-:Y:S01]  /*5020*/  @!PT LDS RZ, [RZ] ;  /* 0x00000000fffff984 */ /* 0x000fe20000000800 */
[----:B------:R-:W-:Y:S01]  /*5030*/  @!PT LDS RZ, [RZ] ;  /* 0x00000000fffff984 */ /* 0x000fe20000000800 */
[----:B------:R-:W-:Y:S01]  /*5040*/  @!PT LDS RZ, [RZ] ;  /* 0x00000000fffff984 */ /* 0x000fe20000000800 */
[----:B------:R2:W-:Y:S06]  /*5050*/  MEMBAR.ALL.CTA ;  /* 0x0000000000007992 */ /* 0x0005ec0000008000 */
[----:B--2---:R-:W2:Y:S01]  /*5060*/  FENCE.VIEW.ASYNC.S ;  /* 0x00000000000073c6 */ /* 0x004ea20000000000 */
[----:B------:R-:W1:Y:S08]  /*5070*/  @!P1 LDC R14, c[0x0][0xb20] ;  /* 0x0002c800ff0e9b82 */ /* 0x000e700000000800 */
[----:B------:R-:W1:Y:S01]  /*5080*/  @!P1 LDC R9, c[0x0][0xb0c] ;  /* 0x0002c300ff099b82 */ /* 0x000e620000000800 */
[----:B--2---:R2:W-:Y:S01]  /*5090*/  SYNCS.ARRIVE.TRANS64.RED.A1T0 RZ, [R0+URZ], RZ ;  /* 0x000000ff00ff79a7 */ /* 0x0045e200081004ff */
[----:B---3--:R-:W-:Y:S04]  /*50a0*/  LOP3.LUT P4, RZ, R18, 0x1, RZ, 0xc0, !PT ;  /* 0x0000000112ff7812 */ /* 0x008fe8000788c0ff */
[----:B------:R-:W-:Y:S09]  /*50b0*/  P2R R240, PR, RZ, 0x10 ;  /* 0x00000010fff07803 */ /* 0x000ff20000000000 */
[----:B------:R-:W-:Y:S02]  /*50c0*/  @P4 MOV R137, R16 ;  /* 0x0000001000894202 */ /* 0x000fe40000000f00 */
[----:B------:R-:W-:Y:S01]  /*50d0*/  @P4 LOP3.LUT R135, R17, 0xffff, RZ, 0xc0, !PT ;  /* 0x0000ffff11874812 */ /* 0x000fe200078ec0ff */
[----:B--2-4-:R-:W-:Y:S06]  /*50e0*/  @!P0 BRA `(.L_x_92) ;  /* 0x0000000000a48947 */ /* 0x014fec0003800000 */
[----:B------:R-:W-:Y:S01]  /*50f0*/  IMAD.HI.U32 R23, R228, R133, RZ ;  /* 0x00000085e4177227 */ /* 0x000fe200078e00ff */
[----:B------:R-:W-:Y:S02]  /*5100*/  ISETP.NE.AND P0, PT, R132, 0x1, PT ;  /* 0x000000018400780c */ /* 0x000fe40003f05270 */
[----:B------:R-:W-:Y:S01]  /*5110*/  ISETP.NE.AND P2, PT, R134, 0x1, PT ;  /* 0x000000018600780c */ /* 0x000fe20003f45270 */
[----:B------:R-:W-:Y:S01]  /*5120*/  IMAD.HI.U32 R22, R229, R212, RZ ;  /* 0x000000d4e5167227 */ /* 0x000fe200078e00ff */
[----:B------:R-:W-:Y:S02]  /*5130*/  SHF.R.U32.HI R23, RZ, R226, R23 ;  /* 0x000000e2ff177219 */ /* 0x000fe40000011617 */
[----:B------:R-:W-:Y:S01]  /*5140*/  ISETP.NE.AND P3, PT, R136, 0x1, PT ;  /* 0x000000018800780c */ /* 0x000fe20003f65270 */
[----:B------:R-:W-:Y:S01]  /*5150*/  IMAD.HI.U32 R26, R137, R212, RZ ;  /* 0x000000d4891a7227 */ /* 0x000fe200078e00ff */
[----:B------:R-:W-:Y:S02]  /*5160*/  SHF.R.U32.HI R22, RZ, R213, R22 ;  /* 0x000000d5ff167219 */ /* 0x000fe40000011616 */
[----:B------:R-:W-:Y:S01]  /*5170*/  SEL R3, R228, R23, !P0 ;  /* 0x00000017e4037207 */ /* 0x000fe20004000000 */
[----:B------:R-:W-:Y:S01]  /*5180*/  IMAD.HI.U32 R23, R135, R133, RZ ;  /* 0x0000008587177227 */ /* 0x000fe200078e00ff */
[----:B------:R-:W-:Y:S02]  /*5190*/  SEL R7, R229, R22, !P3 ;  /* 0x00000016e5077207 */ /* 0x000fe40005800000 */
[----:B------:R-:W-:Y:S01]  /*51a0*/  SHF.R.U32.HI R26, RZ, R213, R26 ;  /* 0x000000d5ff1a7219 */ /* 0x000fe2000001161a */
[-C--:B------:R-:W-:Y:S04]  /*51b0*/  IMAD.HI.U32 R22, R3, R130.reuse, RZ ;  /* 0x0000008203167227 */ /* 0x080fe800078e00ff */
[----:B------:R-:W-:Y:S01]  /*51c0*/  IMAD.HI.U32 R24, R7, R130, RZ ;  /* 0x0000008207187227 */ /* 0x000fe200078e00ff */
[-C--:B------:R-:W-:Y:S02]  /*51d0*/  @P2 SHF.R.U32.HI R3, RZ, R131.reuse, R22 ;  /* 0x00000083ff032219 */ /* 0x080fe40000011616 */
[----:B------:R-:W-:Y:S02]  /*51e0*/  SHF.R.U32.HI R22, RZ, R226, R23 ;  /* 0x000000e2ff167219 */ /* 0x000fe40000011617 */
[----:B------:R-:W-:Y:S01]  /*51f0*/  @P2 SHF.R.U32.HI R7, RZ, R131, R24 ;  /* 0x00000083ff072219 */ /* 0x000fe20000011618 */
[C---:B------:R-:W-:Y:S01]  /*5200*/  IMAD R2, R134.reuse, R3, RZ ;  /* 0x0000000386027224 */ /* 0x040fe200078e02ff */
[----:B------:R-:W-:Y:S02]  /*5210*/  SEL R5, R135, R22, !P0 ;  /* 0x0000001687057207 */ /* 0x000fe40004000000 */
[----:B------:R-:W-:Y:S01]  /*5220*/  SEL R3, R137, R26, !P3 ;  /* 0x0000001a89037207 */ /* 0x000fe20005800000 */
[----:B------:R-:W-:Y:S01]  /*5230*/  IMAD R4, R134, R7, RZ ;  /* 0x0000000786047224 */ /* 0x000fe200078e02ff */
[C---:B------:R-:W-:Y:S01]  /*5240*/  ISETP.GE.AND P0, PT, R5.reuse, R2, PT ;  /* 0x000000020500720c */ /* 0x040fe20003f06270 */
[----:B------:R-:W-:Y:S03]  /*5250*/  IMAD.HI.U32 R6, R5, R130, RZ ;  /* 0x0000008205067227 */ /* 0x000fe600078e00ff */
[----:B------:R-:W-:Y:S01]  /*5260*/  ISETP.GE.OR P0, PT, R3, R4, P0 ;  /* 0x000000040300720c */ /* 0x000fe20000706670 */
[----:B------:R-:W-:Y:S01]  /*5270*/  IMAD.MOV R4, RZ, RZ, -R3 ;  /* 0x000000ffff047224 */ /* 0x000fe200078e0a03 */
[-C--:B------:R-:W-:Y:S03]  /*5280*/  SHF.R.U32.HI R6, RZ, R131.reuse, R6 ;  /* 0x00000083ff067219 */ /* 0x080fe60000011606 */
[----:B------:R-:W-:Y:S01]  /*5290*/  IMAD R137, R136, R4, R137 ;  /* 0x0000000488897224 */ /* 0x000fe200078e0289 */
[----:B------:R-:W-:Y:S05]  /*52a0*/  SEL R15, R5, R6, !P2 ;  /* 0x00000006050f7207 */ /* 0x000fea0005000000 */
[----:B------:R-:W-:Y:S02]  /*52b0*/  IMAD.MOV R6, RZ, RZ, -R15 ;  /* 0x000000ffff067224 */ /* 0x000fe400078e0a0f */
[C---:B------:R-:W-:Y:S04]  /*52c0*/  @!P0 IMAD.HI.U32 R2, R3.reuse, R130, RZ ;  /* 0x0000008203028227 */ /* 0x040fe800078e00ff */
[----:B------:R-:W-:Y:S01]  /*52d0*/  IMAD R6, R134, R6, R5 ;  /* 0x0000000686067224 */ /* 0x000fe200078e0205 */
[----:B------:R-:W-:Y:S04]  /*52e0*/  @!P0 SHF.R.U32.HI R2, RZ, R131, R2 ;  /* 0x00000083ff028219 */ /* 0x000fe80000011602 */
[----:B------:R-:W-:Y:S02]  /*52f0*/  @!P0 SEL R0, R3, R2, !P2 ;  /* 0x0000000203008207 */ /* 0x000fe40005000000 */
[----:B------:R-:W-:Y:S02]  /*5300*/  IADD3 R2, PT, PT, -R5, RZ, RZ ;  /* 0x000000ff05027210 */ /* 0x000fe40007ffe1ff */
[----:B------:R-:W-:Y:S01]  /*5310*/  @!P0 IADD3 R8, PT, PT, R15, -R0, RZ ;  /* 0x800000000f088210 */ /* 0x000fe20007ffe0ff */
[----:B------:R-:W-:Y:S02]  /*5320*/  @!P0 IMAD R0, R7, R6, R0 ;  /* 0x0000000607008224 */ /* 0x000fe400078e0200 */
[----:B------:R-:W-:Y:S02]  /*5330*/  IMAD R135, R132, R2, R135 ;  /* 0x0000000284877224 */ /* 0x000fe400078e0287 */
[----:B------:R-:W-:Y:S02]  /*5340*/  @!P0 IMAD R5, R8, R134, R3 ;  /* 0x0000008608058224 */ /* 0x000fe400078e0203 */
[----:B------:R-:W-:Y:S04]  /*5350*/  @!P0 IMAD.MOV.U32 R3, RZ, RZ, R0 ;  /* 0x000000ffff038224 */ /* 0x000fe800078e0000 */
[----:B------:R-:W-:Y:S02]  /*5360*/  IMAD R137, R3, R136, R137 ;  /* 0x0000008803897224 */ /* 0x000fe400078e0289 */
[----:B------:R-:W-:Y:S07]  /*5370*/  IMAD R135, R5, R132, R135 ;  /* 0x0000008405877224 */ /* 0x000fee00078e0287 */
.L_x_92:
[----:B-1----:R-:W-:Y:S01]  /*5380*/  @!P1 ISETP.NE.AND P0, PT, R10, 0x1, PT ;  /* 0x000000010a00980c */ /* 0x002fe20003f05270 */
[----:B------:R-:W-:Y:S01]  /*5390*/  @!P1 IMAD.HI.U32 R0, R137, R12, RZ ;  /* 0x0000000c89009227 */ /* 0x000fe200078e00ff */
[----:B------:R-:W-:Y:S01]  /*53a0*/  @!P1 ISETP.NE.AND P2, PT, R9, 0x1, PT ;  /* 0x000000010900980c */ /* 0x000fe20003f45270 */
[----:B------:R-:W-:Y:S01]  /*53b0*/  ULOP3.LUT UP0, URZ, UR48, 0x1b0, URZ, 0xc0, !UPT ;  /* 0x000001b030ff7892 */ /* 0x000fe2000f80c0ff */
[----:B------:R-:W-:Y:S01]  /*53c0*/  R2UR UR42, R21 ;  /* 0x00000000152a72ca */ /* 0x000fe200000e0000 */
[----:B------:R-:W-:Y:S01]  /*53d0*/  @!P1 IMAD.HI.U32 R3, R135, R11, RZ ;  /* 0x0000000b87039227 */ /* 0x000fe200078e00ff */
[----:B------:R-:W-:Y:S02]  /*53e0*/  @!P1 SHF.R.U32.HI R0, RZ, R13, R0 ;  /* 0x0000000dff009219 */ /* 0x000fe40000011600 */
[----:B------:R-:W-:Y:S01]  /*53f0*/  R2UR UR41, R20 ;  /* 0x00000000142972ca */ /* 0x000fe200000e0000 */
[----:B------:R-:W-:Y:S01]  /*5400*/  VIADD R241, R241, 0x1 ;  /* 0x00000001f1f17836 */ /* 0x000fe20000000000 */
[----:B------:R-:W-:Y:S02]  /*5410*/  @!P1 SHF.R.U32.HI R2, RZ, R14, R3 ;  /* 0x0000000eff029219 */ /* 0x000fe40000011603 */
[----:B------:R-:W-:Y:S02]  /*5420*/  @!P1 SEL R3, R137, R0, !P2 ;  /* 0x0000000089039207 */ /* 0x000fe40005000000 */
[----:B------:R-:W-:Y:S02]  /*5430*/  @!P1 SEL R2, R135, R2, !P0 ;  /* 0x0000000287029207 */ /* 0x000fe40004000000 */
[----:B------:R-:W-:Y:S01]  /*5440*/  @P4 SHF.R.U32.HI R230, RZ, 0x10, R17 ;  /* 0x00000010ffe64819 */ /* 0x000fe20000011611 */
[----:B------:R-:W-:Y:S02]  /*5450*/  USHF.L.U32 UR42, UR42, 0x7, URZ ;  /* 0x000000072a2a7899 */ /* 0x000fe400080006ff */
[----:B------:R-:W-:Y:S02]  /*5460*/  @!P1 IMAD.IADD R0, R2, 0x1, -R3 ;  /* 0x0000000102009824 */ /* 0x000fe400078e0a03 */
[----:B------:R-:W-:Y:S01]  /*5470*/  @!P1 IMAD.IADD R2, R3, 0x1, -R2 ;  /* 0x0000000103029824 */ /* 0x000fe200078e0a02 */
[----:B------:R-:W-:Y:S01]  /*5480*/  USHF.L.U32 UR41, UR41, 0x6, URZ ;  /* 0x0000000629297899 */ /* 0x000fe200080006ff */
[----:B------:R-:W-:Y:S02]  /*5490*/  @!P1 IMAD R137, R0, R9, R137 ;  /* 0x0000000900899224 */ /* 0x000fe400078e0289 */
[----:B------:R-:W-:Y:S01]  /*54a0*/  @!P1 IMAD R135, R2, R10, R135 ;  /* 0x0000000a02879224 */ /* 0x000fe200078e0287 */
[----:B------:R-:W-:Y:S08]  /*54b0*/  BRA.U !UP0, `(.L_x_93) ;  /* 0x0000000108407547 */ /* 0x000ff0000b800000 */
[----:B------:R-:W1:Y:S01]  /*54c0*/  LDCU.64 UR8, c[0x4][0x80] ;  /* 0x01001000ff0877ac */ /* 0x000e620008000a00 */
[----:B------:R-:W-:Y:S01]  /*54d0*/  MOV R3, 0x0 ;  /* 0x0000000000037802 */ /* 0x000fe20000000f00 */
[----:B------:R-:W-:Y:S02]  /*54e0*/  HFMA2 R12, -RZ, RZ, 0, 5.9604644775390625e-08 ;  /* 0x00000001ff0c7431 */ /* 0x000fe400000001ff */
[----:B------:R-:W-:Y:S02]  /*54f0*/  IMAD.MOV.U32 R8, RZ, RZ, 0x70 ;  /* 0x00000070ff087424 */ /* 0x000fe400078e00ff */
[----:B------:R-:W-:Y:S01]  /*5500*/  IMAD.MOV.U32 R13, RZ, RZ, RZ ;  /* 0x000000ffff0d7224 */ /* 0x000fe200078e00ff */
[----:B------:R-:W2:Y:S01]  /*5510*/  LDCU.64 UR6, c[0x4][0x88] ;  /* 0x01001100ff0677ac */ /* 0x000ea20008000a00 */
[----:B------:R-:W3:Y:S01]  /*5520*/  LDC.64 R2, c[0x4][R3] ;  /* 0x0100000003027b82 */ /* 0x000ee20000000a00 */
[----:B------:R-:W4:Y:S01]  /*5530*/  LDCU.64 UR4, c[0x4][0x8] ;  /* 0x01000100ff0477ac */ /* 0x000f220008000a00 */
[----:B-1----:R-:W-:Y:S01]  /*5540*/  MOV R5, UR9 ;  /* 0x0000000900057c02 */ /* 0x002fe20008000f00 */
[----:B------:R-:W-:Y:S01]  /*5550*/  IMAD.U32 R4, RZ, RZ, UR8 ;  /* 0x00000008ff047e24 */ /* 0x000fe2000f8e00ff */
[----:B--2---:R-:W-:Y:S01]  /*5560*/  MOV R7, UR7 ;  /* 0x0000000700077c02 */ /* 0x004fe20008000f00 */
[----:B------:R-:W-:Y:S01]  /*5570*/  IMAD.U32 R6, RZ, RZ, UR6 ;  /* 0x00000006ff067e24 */ /* 0x000fe2000f8e00ff */
[----:B----4-:R-:W-:Y:S01]  /*5580*/  MOV R11, UR5 ;  /* 0x00000005000b7c02 */ /* 0x010fe20008000f00 */
[----:B------:R-:W-:Y:S02]  /*5590*/  IMAD.U32 R10, RZ, RZ, UR4 ;  /* 0x00000004ff0a7e24 */ /* 0x000fe4000f8e00ff */
[----:B------:R-:W-:Y:S07]  /*55a0*/  LEPC R20, `(.L_x_93) ;  /* 0x000000001014794e */ /* 0x000fee0000000000 */
[----:B---3-5:R-:W-:Y:S05]  /*55b0*/  CALL.ABS.NOINC R2 ;  /* 0x0000000002007343 */ /* 0x028fea0003c00000 */
.L_x_93:
[----:B------:R-:W-:Y:S01]  /*55c0*/  LOP3.LUT P0, RZ, R238, 0x1b0, RZ, 0xc0, !PT ;  /* 0x000001b0eeff7812 */ /* 0x000fe2000780c0ff */
[----:B------:R-:W-:Y:S11]  /*55d0*/  BSSY.RECONVERGENT B6, `(.L_x_94) ;  /* 0x0000013000067945 */ /* 0x000ff60003800200 */
[----:B------:R-:W-:Y:S01]  /*55e0*/  @!UPT UIADD3 URZ, UPT, UPT, URZ, URZ, URZ ;  /* 0x000000fffffff290 */ /* 0x000fe2000fffe0ff */
[----:B------:R-:W-:Y:S05]  /*55f0*/  @!P0 BRA `(.L_x_95) ;  /* 0x0000000000408947 */ /* 0x000fea0003800000 */
        /* <DEDUP_REMOVED lines=16> */
.L_x_95:
[----:B------:R-:W-:Y:S05]  /*5700*/  BSYNC.RECONVERGENT B6 ;  /* 0x0000000000067941 */ /* 0x000fea0003800200 */
.L_x_94:
[----:B------:R-:W-:Y:S01]  /*5710*/  ISETP.NE.U32.AND P3, PT, R210, RZ, PT ;  /* 0x000000ffd200720c */ /* 0x000fe20003f65070 */
[----:B------:R-:W1:Y:S01]  /*5720*/  LDCU UR4, c[0x0][0x8c8] ;  /* 0x00011900ff0477ac */ /* 0x000e620008000800 */
[----:B------:R-:W-:Y:S02]  /*5730*/  ISETP.NE.U32.AND P2, PT, R206, RZ, PT ;  /* 0x000000ffce00720c */ /* 0x000fe40003f45070 */
[----:B------:R-:W-:Y:S01]  /*5740*/  ISETP.NE.AND.EX P3, PT, R211, RZ, PT, P3 ;  /* 0x000000ffd300720c */ /* 0x000fe20003f65330 */
[----:B------:R-:W-:Y:S01]  /*5750*/  UISETP.NE.U32.AND UP0, UPT, UR44, URZ, UPT ;  /* 0x000000ff2c00728c */ /* 0x000fe2000bf05070 */
[----:B------:R-:W-:Y:S02]  /*5760*/  PLOP3.LUT P0, PT, PT, PT, PT, 0x8, 0x80 ;  /* 0x000000000080781c */ /* 0x000fe40003f0e170 */
[----:B------:R-:W-:Y:S01]  /*5770*/  ISETP.NE.AND.EX P2, PT, R207, RZ, PT, P2 ;  /* 0x000000ffcf00720c */ /* 0x000fe20003f45320 */
[----:B------:R-:W-:Y:S01]  /*5780*/  UISETP.NE.AND.EX UP0, UPT, UR45, URZ, UPT, UP0 ;  /* 0x000000ff2d00728c */ /* 0x000fe2000bf05300 */
[----:B-1----:R-:W-:Y:S07]  /*5790*/  IMAD.U32 R2, RZ, RZ, UR4 ;  /* 0x00000004ff027e24 */ /* 0x002fee000f8e00ff */
[----:B------:R-:W-:Y:S05]  /*57a0*/  @!P3 BRA `(.L_x_96) ;  /* 0x00000000002cb947 */ /* 0x000fea0003800000 */
[----:B------:R-:W-:Y:S01]  /*57b0*/  ISETP.NE.U32.AND P1, PT, R208, RZ, PT ;  /* 0x000000ffd000720c */ /* 0x000fe20003f25070 */
[----:B------:R-:W-:Y:S03]  /*57c0*/  IMAD.MOV.U32 R215, RZ, RZ, 0x1 ;  /* 0x00000001ffd77424 */ /* 0x000fe600078e00ff */
[----:B------:R-:W-:Y:S11]  /*57d0*/  ISETP.NE.AND.EX P1, PT, R209, RZ, PT, P1 ;  /* 0x000000ffd100720c */ /* 0x000ff60003f25310 */
[----:B------:R-:W-:Y:S02]  /*57e0*/  @!UPT UIADD3 URZ, UPT, UPT, URZ, URZ, URZ ;  /* 0x000000fffffff290 */ /* 0x000fe4000fffe0ff */
[----:B------:R-:W1:Y:S01]  /*57f0*/  @P1 LDC.64 R4, c[0x0][0x888] ;  /* 0x00022200ff041b82 */ /* 0x000e620000000a00 */
[----:B------:R-:W-:Y:S04]  /*5800*/  @P1 IMAD R0, R210, UR36, RZ ;  /* 0x00000024d2001c24 */ /* 0x000fe8000f8e02ff */
[----:B-1----:R-:W-:Y:S04]  /*5810*/  @P1 IMAD.WIDE R4, R0, 0x4, R4 ;  /* 0x0000000400041825 */ /* 0x002fe800078e0204 */
[----:B------:R-:W-:Y:S01]  /*5820*/  HFMA2 R0, -RZ, RZ, 0, 5.9604644775390625e-08 ;  /* 0x00000001ff007431 */ /* 0x000fe200000001ff */
[----:B-----5:R1:W5:Y:S04]  /*5830*/  @P1 LDG.E R141, desc[UR46][R4.64] ;  /* 0x0000002e048d1981 */ /* 0x020368000c1e1900 */
[----:B------:R-:W-:Y:S01]  /*5840*/  @!P1 PRMT R215, R0, 0x7610, R215 ;  /* 0x0000761000d79816 */ /* 0x000fe200000000d7 */
[----:B-1----:R-:W2:Y:S06]  /*5850*/  @!P1 LDC R141, c[0x0][0x880] ;  /* 0x00022000ff8d9b82 */ /* 0x002eac0000000800 */
.L_x_96:
[----:B------:R-:W-:Y:S05]  /*5860*/  @!P2 BRA `(.L_x_97) ;  /* 0x000000000020a947 */ /* 0x000fea0003800000 */
[----:B------:R-:W-:Y:S04]  /*5870*/  ISETP.NE.U32.AND P1, PT, R204, RZ, PT ;  /* 0x000000ffcc00720c */ /* 0x000fe80003f25070 */
[----:B------:R-:W-:Y:S11]  /*5880*/  ISETP.NE.AND.EX P1, PT, R205, RZ, PT, P1 ;  /* 0x000000ffcd00720c */ /* 0x000ff60003f25310 */
[----:B------:R-:W-:Y:S02]  /*5890*/  @!UPT UIADD3 URZ, UPT, UPT, URZ, URZ, URZ ;  /* 0x000000fffffff290 */ /* 0x000fe4000fffe0ff */
[----:B------:R-:W1:Y:S01]  /*58a0*/  @P1 LDC.64 R4, c[0x0][0x8a8] ;  /* 0x00022a00ff041b82 */ /* 0x000e620000000a00 */
[----:B------:R-:W-:Y:S04]  /*58b0*/  @P1 IMAD R0, R206, UR36, RZ ;  /* 0x00000024ce001c24 */ /* 0x000fe8000f8e02ff */
[----:B-1----:R-:W-:Y:S05]  /*58c0*/  @P1 IMAD.WIDE R4, R0, 0x4, R4 ;  /* 0x0000000400041825 */ /* 0x002fea00078e0204 */
[----:B-----5:R1:W5:Y:S02]  /*58d0*/  @P1 LDG.E R139, desc[UR46][R4.64] ;  /* 0x0000002e048b1981 */ /* 0x020364000c1e1900 */
[----:B-1----:R-:W3:Y:S02]  /*58e0*/  @!P1 LDC R139, c[0x0][0x8a0] ;  /* 0x00022800ff8b9b82 */ /* 0x002ee40000000800 */
.L_x_97:
[----:B------:R-:W-:Y:S09]  /*58f0*/  UISETP.NE.AND UP1, UPT, UR51, URZ, UPT ;  /* 0x000000ff3300728c */ /* 0x000ff2000bf25270 */
[----:B------:R-:W-:Y:S05]  /*5900*/  BRA.U !UP1, `(.L_x_98) ;  /* 0x0000000109407547 */ /* 0x000fea000b800000 */
[----:B------:R-:W-:Y:S02]  /*5910*/  ISETP.NE.U32.AND P4, PT, R210, RZ, PT ;  /* 0x000000ffd200720c */ /* 0x000fe40003f85070 */
[----:B------:R-:W-:Y:S02]  /*5920*/  PLOP3.LUT P0, PT, PT, PT, PT, 0x80, 0x8 ;  /* 0x000000000008781c */ /* 0x000fe40003f0f070 */
[----:B------:R-:W-:Y:S11]  /*5930*/  ISETP.NE.AND.EX P4, PT, R211, RZ, PT, P4 ;  /* 0x000000ffd300720c */ /* 0x000ff60003f85340 */
[----:B------:R-:W-:Y:S02]  /*5940*/  @!UPT UIADD3 URZ, UPT, UPT, URZ, URZ, URZ ;  /* 0x000000fffffff290 */ /* 0x000fe4000fffe0ff */
[----:B------:R-:W-:Y:S01]  /*5950*/  @P4 LOP3.LUT P1, RZ, R215, 0xff, RZ, 0xc0, !PT ;  /* 0x000000ffd7ff4812 */ /* 0x000fe2000782c0ff */
[----:B------:R-:W1:Y:S03]  /*5960*/  @P4 LDC.64 R4, c[0x0][0x888] ;  /* 0x00022200ff044b82 */ /* 0x000e660000000a00 */
[----:B------:R-:W-:Y:S02]  /*5970*/  @P4 PLOP3.LUT P0, PT, P1, PT, PT, 0x80, 0x8 ;  /* 0x000000000008481c */ /* 0x000fe40000f0f070 */
[----:B--2--5:R-:W-:Y:S04]  /*5980*/  @P4 FSETP.NEU.AND P1, PT, R141, RZ, PT ;  /* 0x000000ff8d00420b */ /* 0x024fe80003f2d000 */
[----:B------:R-:W-:Y:S02]  /*5990*/  @P4 SEL R0, RZ, 0xffffffff, P1 ;  /* 0xffffffffff004807 */ /* 0x000fe40000800000 */
[----:B-1----:R-:W-:Y:S04]  /*59a0*/  @P4 ISETP.NE.U32.AND P2, PT, R4, RZ, PT ;  /* 0x000000ff0400420c */ /* 0x002fe80003f45070 */
[----:B------:R-:W-:Y:S04]  /*59b0*/  @P4 ISETP.NE.AND.EX P2, PT, R5, RZ, PT, P2 ;  /* 0x000000ff0500420c */ /* 0x000fe80003f45320 */
[----:B------:R-:W-:Y:S02]  /*59c0*/  @!P0 SEL R0, RZ, 0xffffffff, P2 ;  /* 0xffffffffff008807 */ /* 0x000fe40001000000 */
[----:B------:R-:W-:Y:S02]  /*59d0*/  @!P4 FSETP.EQ.AND P0, PT, R141, RZ, PT ;  /* 0x000000ff8d00c20b */ /* 0x000fe40003f02000 */
[----:B------:R-:W-:Y:S04]  /*59e0*/  @P4 LOP3.LUT R0, R0, 0x1, RZ, 0xc0, !PT ;  /* 0x0000000100004812 */ /* 0x000fe800078ec0ff */
[----:B------:R-:W-:Y:S11]  /*59f0*/  @P4 ISETP.EQ.U32.AND P0, PT, R0, 0x1, PT ;  /* 0x000000010000480c */ /* 0x000ff60003f02070 */
[----:B------:R-:W-:Y:S02]  /*5a00*/  @!UPT UIADD3 URZ, UPT, UPT, URZ, URZ, URZ ;  /* 0x000000fffffff290 */ /* 0x000fe4000fffe0ff */
.L_x_98:
[----:B------:R-:W-:Y:S05]  /*5a10*/  BRA.U !UP0, `(.L_x_99) ;  /* 0x00000001084c7547 */ /* 0x000fea000b800000 */
[----:B------:R-:W-:Y:S01]  /*5a20*/  ISETP.LE.AND P2, PT, R227, UR41, PT ;  /* 0x00000029e3007c0c */ /* 0x000fe2000bf43270 */
[C---:B------:R-:W-:Y:S05]  /*5a30*/  VIADD R0, R237.reuse, UR42 ;  /* 0x0000002aed007c36 */ /* 0x040fea0008000000 */
[----:B------:R-:W-:Y:S01]  /*5a40*/  ISETP.GE.OR P2, PT, R0, UR50, P2 ;  /* 0x0000003200007c0c */ /* 0x000fe20009746670 */
[----:B------:R-:W-:Y:S11]  /*5a50*/  IMAD.U32 R0, RZ, RZ, UR42 ;  /* 0x0000002aff007e24 */ /* 0x000ff6000f8e00ff */
[----:B------:R-:W-:Y:S01]  /*5a60*/  @!UPT UIADD3 URZ, UPT, UPT, URZ, URZ, URZ ;  /* 0x000000fffffff290 */ /* 0x000fe2000fffe0ff */
[----:B------:R-:W-:Y:S01]  /*5a70*/  @!P2 IADD3 R6, P1, PT, R237, UR42, RZ ;  /* 0x0000002aed06ac10 */ /* 0x000fe2000ff3e0ff */
[----:B------:R-:W1:Y:S01]  /*5a80*/  @!P2 LDC.64 R4, c[0x0][0x8d0] ;  /* 0x00023400ff04ab82 */ /* 0x000e620000000a00 */
[----:B------:R-:W-:Y:S02]  /*5a90*/  VOTEU.ALL UP0, P2 ;  /* 0x0000000000ff7886 */ /* 0x000fe40001000000 */
[----:B------:R-:W-:Y:S03]  /*5aa0*/  @!P2 LEA.HI.X.SX32 R7, R0, RZ, 0x1, P1 ;  /* 0x000000ff0007a211 */ /* 0x000fe600008f0eff */
[----:B------:R-:W-:Y:S06]  /*5ab0*/  @!UP0 USHF.R.S32.HI UR4, URZ, 0x1f, UR36 ;  /* 0x0000001fff048899 */ /* 0x000fec0008011424 */
[C---:B-1----:R-:W-:Y:S02]  /*5ac0*/  @!P2 IMAD R0, R4.reuse, UR4, RZ ;  /* 0x000000040400ac24 */ /* 0x042fe4000f8e02ff */
[----:B------:R-:W-:Y:S04]  /*5ad0*/  @!P2 IMAD.WIDE.U32 R6, R4, UR36, R6 ;  /* 0x000000240406ac25 */ /* 0x000fe8000f8e0006 */
[----:B------:R-:W-:Y:S01]  /*5ae0*/  @!P2 IMAD R0, R5, UR36, R0 ;  /* 0x000000240500ac24 */ /* 0x000fe2000f8e0200 */
[----:B------:R-:W-:Y:S04]  /*5af0*/  @!P2 IADD3 R4, P1, PT, R6, UR44, RZ ;  /* 0x0000002c0604ac10 */ /* 0x000fe8000ff3e0ff */
[--C-:B------:R-:W-:Y:S02]  /*5b00*/  @!P2 IADD3.X R5, PT, PT, R7, UR45, R0.reuse, P1, !PT ;  /* 0x0000002d0705ac10 */ /* 0x100fe40008ffe400 */
[----:B------:R-:W-:Y:S06]  /*5b10*/  PRMT R0, RZ, 0x7610, R0 ;  /* 0x00007610ff007816 */ /* 0x000fec0000000000 */
[----:B------:R-:W4:Y:S02]  /*5b20*/  @!P2 LDG.E.U8 R0, desc[UR46][R4.64] ;  /* 0x0000002e0400a981 */ /* 0x000f24000c1e1100 */
[----:B----4-:R-:W-:Y:S05]  /*5b30*/  F2FP.F16.E4M3.UNPACK_B R0, R0 ;  /* 0x00000000ff00723e */ /* 0x010fea00020006ff */
[----:B------:R-:W-:Y:S07]  /*5b40*/  HADD2.F32 R2, -RZ, R0.H0_H0 ;  /* 0x20000000ff027230 */ /* 0x000fee0000004100 */
.L_x_99:
[----:B------:R-:W-:Y:S01]  /*5b50*/  @!P0 SHF.L.U32 R0, R231, 0x1f, RZ ;  /* 0x0000001fe7008819 */ /* 0x000fe200000006ff */
[----:B------:R-:W-:Y:S01]  /*5b60*/  BSSY B1, `(.L_x_100) ;  /* 0x0000038000017945 */ /* 0x000fe20003800000 */
[C---:B------:R-:W-:Y:S01]  /*5b70*/  LEA R216, R201.reuse, UR49, 0x3 ;  /* 0x00000031c9d87c11 */ /* 0x040fe2000f8e18ff */
[----:B------:R-:W-:Y:S01]  /*5b80*/  IMAD R22, R201, 0x40, R202 ;  /* 0x00000040c9167824 */ /* 0x000fe200078e02ca */
[----:B------:R-:W1:Y:S01]  /*5b90*/  @!P0 SYNCS.PHASECHK.TRANS64.TRYWAIT P1, [UR49+0x110], R0 ;  /* 0x00011000ff0085a7 */ /* 0x000e620008021131 */
[----:B------:R-:W-:Y:S02]  /*5ba0*/  SHF.L.U32 R5, R233, 0x1f, RZ ;  /* 0x0000001fe9057819 */ /* 0x000fe400000006ff */
[----:B------:R-:W-:Y:S02]  /*5bb0*/  CS2R R18, SRZ ;  /* 0x0000000000127805 */ /* 0x000fe4000001ff00 */
[----:B------:R-:W-:Y:S02]  /*5bc0*/  PLOP3.LUT P5, PT, PT, PT, PT, 0x8, 0x80 ;  /* 0x000000000080781c */ /* 0x000fe40003fae170 */
[----:B------:R-:W-:Y:S02]  /*5bd0*/  CS2R R16, SRZ ;  /* 0x0000000000107805 */ /* 0x000fe4000001ff00 */
[----:B------:R-:W-:Y:S02]  /*5be0*/  CS2R R186, SRZ ;  /* 0x0000000000ba7805 */ /* 0x000fe4000001ff00 */
[----:B------:R-:W-:Y:S02]  /*5bf0*/  CS2R R184, SRZ ;  /* 0x0000000000b87805 */ /* 0x000fe4000001ff00 */
[----:B------:R-:W-:Y:S02]  /*5c00*/  CS2R R30, SRZ ;  /* 0x00000000001e7805 */ /* 0x000fe4000001ff00 */
[----:B------:R-:W-:Y:S02]  /*5c10*/  CS2R R28, SRZ ;  /* 0x00000000001c7805 */ /* 0x000fe4000001ff00 */
[----:B------:R-:W-:Y:S02]  /*5c20*/  CS2R R26, SRZ ;  /* 0x00000000001a7805 */ /* 0x000fe4000001ff00 */
[----:B------:R-:W-:Y:S01]  /*5c30*/  CS2R R24, SRZ ;  /* 0x0000000000187805 */ /* 0x000fe2000001ff00 */
[----:B------:R4:W2:Y:S01]  /*5c40*/  SYNCS.PHASECHK.TRANS64.TRYWAIT P4, [R216+URZ+0x150], R5 ;  /* 0x00015005d80075a7 */ /* 0x0008a200080811ff */
[----:B-1----:R-:W-:Y:S01]  /*5c50*/  @!P0 PLOP3.LUT P5, PT, P1, PT, PT, 0x8, 0x80 ;  /* 0x000000000080881c */ /* 0x002fe20000fae170 */
[----:B------:R-:W-:Y:S01]  /*5c60*/  @!UPT UIADD3 URZ, UPT, UPT, URZ, URZ, URZ ;  /* 0x000000fffffff290 */ /* 0x000fe2000fffe0ff */
[----:B----4-:R-:W-:Y:S11]  /*5c70*/  @P0 BRA `(.L_x_101) ;  /* 0x0000000000980947 */ /* 0x010ff60003800000 */
[----:B------:R-:W-:Y:S01]  /*5c80*/  ISETP.NE.U32.AND P0, PT, RZ, UR38, PT ;  /* 0x00000026ff007c0c */ /* 0x000fe2000bf05070 */
[----:B------:R-:W-:Y:S01]  /*5c90*/  BSSY B0, `(.L_x_102) ;  /* 0x0000016000007945 */ /* 0x000fe20003800000 */
[----:B--2--5:R-:W-:Y:S02]  /*5ca0*/  FSETP.NEU.AND P2, PT, R141, RZ, PT ;  /* 0x000000ff8d00720b */ /* 0x024fe40003f4d000 */
[----:B------:R-:W-:Y:S02]  /*5cb0*/  CS2R R26, SRZ ;  /* 0x00000000001a7805 */ /* 0x000fe4000001ff00 */
[----:B------:R-:W-:Y:S02]  /*5cc0*/  ISETP.NE.AND.EX P0, PT, RZ, UR39, PT, P0 ;  /* 0x00000027ff007c0c */ /* 0x000fe4000bf05300 */
[----:B------:R-:W-:Y:S02]  /*5cd0*/  CS2R R24, SRZ ;  /* 0x0000000000187805 */ /* 0x000fe4000001ff00 */
[----:B------:R-:W-:Y:S02]  /*5ce0*/  LOP3.LUT P1, RZ, R215, 0xff, RZ, 0xc0, !PT ;  /* 0x000000ffd7ff7812 */ /* 0x000fe4000782c0ff */
[----:B------:R-:W-:Y:S02]  /*5cf0*/  CS2R R30, SRZ ;  /* 0x00000000001e7805 */ /* 0x000fe4000001ff00 */
[----:B------:R-:W-:Y:S02]  /*5d00*/  SEL R0, RZ, 0xffffffff, P2 ;  /* 0xffffffffff007807 */ /* 0x000fe40001000000 */
[----:B------:R-:W-:Y:S02]  /*5d10*/  CS2R R28, SRZ ;  /* 0x00000000001c7805 */ /* 0x000fe4000001ff00 */
[----:B------:R-:W-:Y:S02]  /*5d20*/  SEL R3, RZ, 0xffffffff, P0 ;  /* 0xffffffffff037807 */ /* 0x000fe40000000000 */
[----:B------:R-:W-:Y:S02]  /*5d30*/  CS2R R186, SRZ ;  /* 0x0000000000ba7805 */ /* 0x000fe4000001ff00 */
[----:B------:R-:W-:Y:S02]  /*5d40*/  CS2R R184, SRZ ;  /* 0x0000000000b87805 */ /* 0x000fe4000001ff00 */
[----:B------:R-:W-:Y:S02]  /*5d50*/  CS2R R18, SRZ ;  /* 0x0000000000127805 */ /* 0x000fe4000001ff00 */
[----:B------:R-:W-:Y:S02]  /*5d60*/  @P3 SEL R0, R3, R0, !P1 ;  /* 0x0000000003003207 */ /* 0x000fe40004800000 */
[----:B------:R-:W-:Y:S02]  /*5d70*/  CS2R R16, SRZ ;  /* 0x0000000000107805 */ /* 0x000fe4000001ff00 */
[----:B------:R-:W-:Y:S04]  /*5d80*/  LOP3.LUT R0, R0, 0x1, RZ, 0xc0, !PT ;  /* 0x0000000100007812 */ /* 0x000fe800078ec0ff */
[----:B------:R-:W-:Y:S01]  /*5d90*/  ISETP.NE.U32.AND P0, PT, R0, 0x1, PT ;  /* 0x000000010000780c */ /* 0x000fe20003f05070 */
[----:B------:R-:W-:Y:S01]  /*5da0*/  @!UPT UIADD3 URZ, UPT, UPT, URZ, URZ, URZ ;  /* 0x000000fffffff290 */ /* 0x000fe2000fffe0ff */
[----:B------:R-:W-:Y:S11]  /*5db0*/  @!P5 BRA `(.L_x_103) ;  /* 0x00000000000cd947 */ /* 0x000ff60003800000 */
[----:B------:R-:W-:Y:S04]  /*5dc0*/  SHF.L.U32 R3, R231, 0x1f, RZ ;  /* 0x0000001fe7037819 */ /* 0x000fe800000006ff */
[----:B------:R-:W1:Y:S02]  /*5dd0*/  SYNCS.PHASECHK.TRANS64.TRYWAIT P1, [UR49+0x110], R3 ;  /* 0x00011003ff0075a7 */ /* 0x000e640008021131 */
[----:B-1----:R-:W-:Y:S05]  /*5de0*/  @!P1 BRA `(.L_x_104) ;  /* 0x00000020008c9947 */ /* 0x002fea0003800000 */
.L_x_103:
[----:B------:R-:W-:Y:S05]  /*5df0*/  BSYNC B0 ;  /* 0x0000000000007941 */ /* 0x000fea0003800000 */
.L_x_102:
[----:B------:R4:W2:Y:S01]  /*5e00*/  @P0 LDS.128 R24, [R224+UR49+0x200] ;  /* 0x00020031e0180984 */ /* 0x0008a20008000c00 */
[----:B------:R-:W-:Y:S01]  /*5e10*/  UIADD3 UR4, UPT, UPT, UR49, 0x118, URZ ;  /* 0x0000011831047890 */ /* 0x000fe2000fffe0ff */
[----:B------:R-:W-:Y:S02]  /*5e20*/  LOP3.LUT R231, R231, 0x1, RZ, 0x3c, !PT ;  /* 0x00000001e7e77812 */ /* 0x000fe400078e3cff */
[----:B------:R4:W1:Y:S01]  /*5e30*/  @P0 LDS.128 R28, [R236+0x10] ;  /* 0x00001000ec1c0984 */ /* 0x0008620000000c00 */
[----:B------:R-:W-:Y:S03]  /*5e40*/  UPRMT UR4, UR37, 0x654, UR4 ;  /* 0x0000065425047896 */ /* 0x000fe60008000004 */
[----:B------:R4:W1:Y:S04]  /*5e50*/  @P0 LDS.128 R184, [R235+0x20] ;  /* 0x00002000ebb80984 */ /* 0x0008680000000c00 */
[----:B------:R4:W1:Y:S01]  /*5e60*/  @P0 LDS.128 R16, [R234+0x30] ;  /* 0x00003000ea100984 */ /* 0x0008620000000c00 */
[----:B------:R-:W-:Y:S01]  /*5e70*/  @!PT LDS RZ, [RZ] ;  /* 0x00000000fffff984 */ /* 0x000fe20000000800 */
[----:B------:R-:W-:Y:S01]  /*5e80*/  @!PT LDS RZ, [RZ] ;  /* 0x00000000fffff984 */ /* 0x000fe20000000800 */
[----:B------:R-:W-:Y:S01]  /*5e90*/  @!PT LDS RZ, [RZ] ;  /* 0x00000000fffff984 */ /* 0x000fe20000000800 */
[----:B------:R-:W-:Y:S01]  /*5ea0*/  @!PT LDS RZ, [RZ] ;  /* 0x00000000fffff984 */ /* 0x000fe20000000800 */
[----:B------:R5:W-:Y:S06]  /*5eb0*/  MEMBAR.ALL.CTA ;  /* 0x0000000000007992 */ /* 0x000bec0000008000 */
[----:B-----5:R-:W5:Y:S02]  /*5ec0*/  FENCE.VIEW.ASYNC.S ;  /* 0x00000000000073c6 */ /* 0x020f640000000000 */
[----:B-----5:R-:W-:Y:S01]  /*5ed0*/  SYNCS.ARRIVE.TRANS64.RED.A1T0 RZ, [UR4], RZ ;  /* 0x000000ffffff79a7 */ /* 0x020fe20008100404 */
.L_x_101:
[----:B------:R-:W-:Y:S05]  /*5ee0*/  BSYNC B1 ;  /* 0x0000000000017941 */ /* 0x000fea0003800000 */
.L_x_100:
[----:B-1----:R-:W-:Y:S04]  /*5ef0*/  SHF.R.U32.HI R0, RZ, 0x15, R22 ;  /* 0x00000015ff007819 */ /* 0x002fe80000011616 */
[----:B------:R-:W-:Y:S01]  /*5f00*/  LOP3.LUT P0, RZ, R0, 0x3, R225, 0x48, !PT ;  /* 0x0000000300ff7812 */ /* 0x000fe200078048e1 */
[----:B------:R-:W-:Y:S01]  /*5f10*/  @!UPT UIADD3 URZ, UPT, UPT, URZ, URZ, URZ ;  /* 0x000000fffffff290 */ /* 0x000fe2000fffe0ff */
[----:B--2---:R-:W-:Y:S11]  /*5f20*/  @P4 BRA `(.L_x_105) ;  /* 0x0000000000084947 */ /* 0x004ff60003800000 */
[----:B------:R-:W1:Y:S02]  /*5f30*/  SYNCS.PHASECHK.TRANS64.TRYWAIT P1, [R216+URZ+0x150], R5 ;  /* 0x00015005d80075a7 */ /* 0x000e6400080211ff */
[----:B-1----:R-:W-:Y:S05]  /*5f40*/  @!P1 BRA `(.L_x_106) ;  /* 0x00000020004c9947 */ /* 0x002fea0003800000 */
.L_x_105:
        /* <DEDUP_REMOVED lines=17> */
.L_x_107:
[----:B------:R-:W-:Y:S01]  /*6060*/  ISETP.NE.AND P0, PT, R239, RZ, PT ;  /* 0x000000ffef00720c */ /* 0x000fe20003f05270 */
[----:B------:R-:W-:Y:S05]  /*6070*/  WARPSYNC.ALL ;  /* 0x0000000000007948 */ /* 0x000fea0003800000 */
[----:B------:R-:W-:Y:S01]  /*6080*/  R2UR UR4, R22 ;  /* 0x00000000160472ca */ /* 0x000fe200000e0000 */
[----:B------:R-:W-:Y:S01]  /*6090*/  BSSY.RECONVERGENT B0, `(.L_x_108) ;  /* 0x000011e000007945 */ /* 0x000fe20003800200 */
[----:B------:R-:W-:Y:S02]  /*60a0*/  F2FP.F16.E4M3.UNPACK_B R12, R24 ;  /* 0x00000018ff0c723e */ /* 0x000fe400020006ff */
[----:B------:R-:W-:Y:S02]  /*60b0*/  F2FP.F16.E4M3.UNPACK_B R11, R25 ;  /* 0x00000019ff0b723e */ /* 0x000fe400020006ff */
[----:B------:R-:W-:Y:S01]  /*60c0*/  F2FP.F16.E4M3.UNPACK_B R10, R26 ;  /* 0x0000001aff0a723e */ /* 0x000fe200020006ff */
[--C-:B------:R-:W-:Y:S01]  /*60d0*/  HADD2.F32 R138, -RZ, R12.reuse.H0_H0 ;  /* 0x2000000cff8a7230 */ /* 0x100fe20000004100 */
[----:B------:R-:W-:Y:S01]  /*60e0*/  F2FP.F16.E4M3.UNPACK_B R9, R27 ;  /* 0x0000001bff09723e */ /* 0x000fe200020006ff */
[----:B------:R-:W-:Y:S01]  /*60f0*/  HADD2.F32 R140, -RZ, R12.H1_H1 ;  /* 0x3000000cff8c7230 */ /* 0x000fe20000004100 */
[----:B------:R-:W-:Y:S01]  /*6100*/  F2FP.F16.E4M3.UNPACK_B R8, R28 ;  /* 0x0000001cff08723e */ /* 0x000fe200020006ff */
[--C-:B------:R-:W-:Y:S01]  /*6110*/  HADD2.F32 R145, -RZ, R11.reuse.H0_H0 ;  /* 0x2000000bff917230 */ /* 0x100fe20000004100 */
[----:B------:R-:W-:Y:S01]  /*6120*/  F2FP.F16.E4M3.UNPACK_B R7, R29 ;  /* 0x0000001dff07723e */ /* 0x000fe200020006ff */
[----:B------:R-:W-:Y:S01]  /*6130*/  HADD2.F32 R144, -RZ, R11.H1_H1 ;  /* 0x3000000bff907230 */ /* 0x000fe20000004100 */
[----:B------:R-:W-:Y:S01]  /*6140*/  F2FP.F16.E4M3.UNPACK_B R6, R30 ;  /* 0x0000001eff06723e */ /* 0x000fe200020006ff */
[--C-:B------:R-:W-:Y:S01]  /*6150*/  HADD2.F32 R148, -RZ, R10.reuse.H0_H0 ;  /* 0x2000000aff947230 */ /* 0x100fe20000004100 */
[----:B-1----:R-:W-:Y:S01]  /*6160*/  F2FP.F16.E4M3.UNPACK_B R5, R31 ;  /* 0x0000001fff05723e */ /* 0x002fe200020006ff */
[----:B------:R-:W-:Y:S01]  /*6170*/  HADD2.F32 R150, -RZ, R10.H1_H1 ;  /* 0x3000000aff967230 */ /* 0x000fe20000004100 */
[----:B------:R-:W-:Y:S01]  /*6180*/  F2FP.F16.E4M3.UNPACK_B R24, R24.H1 ;  /* 0x00000018ff18723e */ /* 0x000fe200030006ff */
[--C-:B------:R-:W-:Y:S01]  /*6190*/  HADD2.F32 R151, -RZ, R9.reuse.H0_H0 ;  /* 0x20000009ff977230 */ /* 0x100fe20000004100 */
[----:B------:R-:W-:Y:S01]  /*61a0*/  F2FP.F16.E4M3.UNPACK_B R25, R25.H1 ;  /* 0x00000019ff19723e */ /* 0x000fe200030006ff */
        /* <DEDUP_REMOVED lines=13> */
[----:B------:R-:W-:Y:S01]  /*6280*/  F2FP.F16.E4M3.UNPACK_B R4, R184 ;  /* 0x000000b8ff04723e */ /* 0x000fe200020006ff */
[--C-:B------:R-:W-:Y:S01]  /*6290*/  HADD2.F32 R153, -RZ, R27.reuse.H0_H0 ;  /* 0x2000001bff997230 */ /* 0x100fe20000004100 */
[-C--:B------:R-:W-:Y:S01]  /*62a0*/  F2FP.F16.E4M3.UNPACK_B R189, R16.reuse ;  /* 0x00000010ffbd723e */ /* 0x080fe200020006ff */
[----:B------:R-:W-:Y:S01]  /*62b0*/  HADD2.F32 R156, -RZ, R27.H1_H1 ;  /* 0x3000001bff9c7230 */ /* 0x000fe20000004100 */
[----:B------:R-:W-:Y:S01]  /*62c0*/  F2FP.F16.E4M3.UNPACK_B R191, R16.H1 ;  /* 0x00000010ffbf723e */ /* 0x000fe200030006ff */
        /* <DEDUP_REMOVED lines=13> */
[----:B------:R-:W-:Y:S01]  /*63a0*/  R2UR UR5, R216 ;  /* 0x00000000d80572ca */ /* 0x000fe200000e0000 */
        /* <DEDUP_REMOVED lines=13> */
[----:B------:R-:W-:Y:S01]  /*6480*/  UIADD3 UR5, UPT, UPT, UR5, 0x170, URZ ;  /* 0x0000017005057890 */ /* 0x000fe2000fffe0ff */
[--C-:B------:R-:W-:Y:S01]  /*6490*/  HADD2.F32 R169, -RZ, R31.reuse.H0_H0 ;  /* 0x2000001fffa97230 */ /* 0x100fe20000004100 */
[----:B------:R-:W-:Y:S01]  /*64a0*/  F2FP.F16.E4M3.UNPACK_B R187, R187.H1 ;  /* 0x000000bbffbb723e */ /* 0x000fe200030006ff */
[----:B------:R-:W-:Y:S01]  /*64b0*/  HADD2.F32 R172, -RZ, R31.H1_H1 ;  /* 0x3000001fffac7230 */ /* 0x000fe20000004100 */
[----:B------:R-:W-:Y:S01]  /*64c0*/  UPRMT UR5, UR37, 0x654, UR5 ;  /* 0x0000065425057896 */ /* 0x000fe20008000005 */
[--C-:B------:R-:W-:Y:S02]  /*64d0*/  HADD2.F32 R171, -RZ, R4.reuse.H0_H0 ;  /* 0x20000004ffab7230 */ /* 0x100fe40000004100 */
[----:B------:R-:W-:Y:S02]  /*64e0*/  HADD2.F32 R174, -RZ, R4.H1_H1 ;  /* 0x30000004ffae7230 */ /* 0x000fe40000004100 */
[----:B------:R-:W1:Y:S01]  /*64f0*/  LDTM.x64 R4, tmem[UR4] ;  /* 0x00000004000479ee */ /* 0x000e620008340000 */
[----:B------:R-:W-:Y:S01]  /*6500*/  NOP ;  /* 0x0000000000007918 */ /* 0x000fe20000000000 */
[----:B------:R-:W-:Y:S02]  /*6510*/  HADD2.F32 R178, -RZ, R177.H1_H1 ;  /* 0x300000b1ffb27230 */ /* 0x000fe40000004100 */
[----:B-1----:R-:W-:Y:S01]  /*6520*/  SYNCS.ARRIVE.TRANS64.RED.A1T0 RZ, [UR5], RZ ;  /* 0x000000ffffff79a7 */ /* 0x002fe20008100405 */
[----:B------:R-:W-:Y:S02]  /*6530*/  HADD2.F32 R182, -RZ, R181.H1_H1 ;  /* 0x300000b5ffb67230 */ /* 0x000fe40000004100 */
[----:B------:R-:W-:Y:S02]  /*6540*/  HADD2.F32 R186, -RZ, R185.H1_H1 ;  /* 0x300000b9ffba7230 */ /* 0x000fe40000004100 */
[----:B------:R-:W-:Y:S02]  /*6550*/  HADD2.F32 R190, -RZ, R189.H1_H1 ;  /* 0x300000bdffbe7230 */ /* 0x000fe40000004100 */
[----:B------:R-:W-:Y:S02]  /*6560*/  HADD2.F32 R194, -RZ, R193.H1_H1 ;  /* 0x300000c1ffc27230 */ /* 0x000fe40000004100 */
[--C-:B------:R-:W-:Y:S02]  /*6570*/  HADD2.F32 R173, -RZ, R175.reuse.H0_H0 ;  /* 0x200000afffad7230 */ /* 0x100fe40000004100 */
[----:B------:R-:W-:Y:S02]  /*6580*/  HADD2.F32 R176, -RZ, R175.H1_H1 ;  /* 0x300000afffb07230 */ /* 0x000fe40000004100 */
[----:B------:R-:W-:Y:S02]  /*6590*/  HADD2.F32 R175, -RZ, R177.H0_H0 ;  /* 0x200000b1ffaf7230 */ /* 0x000fe40000004100 */
[--C-:B------:R-:W-:Y:S02]  /*65a0*/  HADD2.F32 R177, -RZ, R179.reuse.H0_H0 ;  /* 0x200000b3ffb17230 */ /* 0x100fe40000004100 */
[----:B------:R-:W-:Y:S02]  /*65b0*/  HADD2.F32 R180, -RZ, R179.H1_H1 ;  /* 0x300000b3ffb47230 */ /* 0x000fe40000004100 */
[----:B------:R-:W-:Y:S02]  /*65c0*/  HADD2.F32 R179, -RZ, R181.H0_H0 ;  /* 0x200000b5ffb37230 */ /* 0x000fe40000004100 */
[C-C-:B---3-5:R-:W-:Y:S01]  /*65d0*/  FFMA R0, R139.reuse, R4, R2.reuse ;  /* 0x000000048b007223 */ /* 0x168fe20000000002 */
[C-C-:B------:R-:W-:Y:S01]  /*65e0*/  FFMA R3, R139.reuse, R5, R2.reuse ;  /* 0x000000058b037223 */ /* 0x140fe20000000002 */
[C-C-:B------:R-:W-:Y:S01]  /*65f0*/  FFMA R68, R139.reuse, R6, R2.reuse ;  /* 0x000000068b447223 */ /* 0x140fe20000000002 */
[--C-:B------:R-:W-:Y:S02]  /*6600*/  HADD2.F32 R6, -RZ, R199.reuse.H1_H1 ;  /* 0x300000c7ff067230 */ /* 0x100fe40000004100 */
[C-C-:B------:R-:W-:Y:S01]  /*6610*/  FFMA R69, R139.reuse, R7, R2.reuse ;  /* 0x000000078b457223 */ /* 0x140fe20000000002 */
[C-C-:B------:R-:W-:Y:S01]  /*6620*/  FFMA R70, R139.reuse, R8, R2.reuse ;  /* 0x000000088b467223 */ /* 0x140fe20000000002 */
[C-C-:B------:R-:W-:Y:S01]  /*6630*/  FFMA R71, R139.reuse, R9, R2.reuse ;  /* 0x000000098b477223 */ /* 0x140fe20000000002 */
[----:B------:R-:W-:Y:S02]  /*6640*/  HADD2.F32 R7, -RZ, R199.H0_H0 ;  /* 0x200000c7ff077230 */ /* 0x000fe40000004100 */
[C-C-:B------:R-:W-:Y:S01]  /*6650*/  FFMA R72, R139.reuse, R10, R2.reuse ;  /* 0x0000000a8b487223 */ /* 0x140fe20000000002 */
        /* <DEDUP_REMOVED lines=56> */
[----:B------:R-:W-:Y:S01]  /*69e0*/  FFMA R2, R139, R67, R2 ;  /* 0x000000438b027223 */ /* 0x000fe20000000002 */
[C---:B------:R-:W-:Y:S01]  /*69f0*/  FFMA R0, R141.reuse, R138, R0 ;  /* 0x0000008a8d007223 */ /* 0x040fe20000000000 */
[C---:B------:R-:W-:Y:S01]  /*6a00*/  FFMA R3, R141.reuse, R140, R3 ;  /* 0x0000008c8d037223 */ /* 0x040fe20000000003 */
[C---:B------:R-:W-:Y:S01]  /*6a10*/  FFMA R68, R141.reuse, R143, R68 ;  /* 0x0000008f8d447223 */ /* 0x040fe20000000044 */
[C---:B------:R-:W-:Y:S01]  /*6a20*/  FFMA R69, R141.reuse, R142, R69 ;  /* 0x0000008e8d457223 */ /* 0x040fe20000000045 */
[C---:B------:R-:W-:Y:S01]  /*6a30*/  FFMA R70, R141.reuse, R145, R70 ;  /* 0x000000918d467223 */ /* 0x040fe20000000046 */
[C---:B------:R-:W-:Y:S01]  /*6a40*/  FFMA R71, R141.reuse, R144, R71 ;  /* 0x000000908d477223 */ /* 0x040fe20000000047 */
[C---:B------:R-:W-:Y:S01]  /*6a50*/  FFMA R72, R141.reuse, R147, R72 ;  /* 0x000000938d487223 */ /* 0x040fe20000000048 */
[----:B------:R-:W-:Y:S01]  /*6a60*/  FFMA R73, R141, R146, R73 ;  /* 0x000000928d497223 */ /* 0x000fe20000000049 */
[----:B------:R-:W-:Y:S01]  /*6a70*/  F2FP.SATFINITE.RELU.E4M3.F32.PACK_AB_MERGE_C R216, R69, R68, RZ ;  /* 0x0000004445d8723e */ /* 0x000fe200048078ff */
[C---:B------:R-:W-:Y:S01]  /*6a80*/  FFMA R74, R141.reuse, R148, R74 ;  /* 0x000000948d4a7223 */ /* 0x040fe2000000004a */
[C---:B------:R-:W-:Y:S01]  /*6a90*/  FFMA R75, R141.reuse, R150, R75 ;  /* 0x000000968d4b7223 */ /* 0x040fe2000000004b */
[----:B------:R-:W-:Y:S01]  /*6aa0*/  FFMA R76, R141, R149, R76 ;  /* 0x000000958d4c7223 */ /* 0x000fe2000000004c */
[----:B------:R-:W-:Y:S01]  /*6ab0*/  F2FP.SATFINITE.RELU.E4M3.F32.PACK_AB_MERGE_C R217, R73, R72, RZ ;  /* 0x0000004849d9723e */ /* 0x000fe200048078ff */
[----:B------:R-:W-:Y:S01]  /*6ac0*/  FFMA R77, R141, R152, R77 ;  /* 0x000000988d4d7223 */ /* 0x000fe2000000004d */
[----:B------:R-:W-:Y:S01]  /*6ad0*/  F2FP.SATFINITE.RELU.E4M3.F32.PACK_AB_MERGE_C R216, R3, R0, R216 ;  /* 0x0000000003d8723e */ /* 0x000fe200048078d8 */
[----:B------:R-:W-:Y:S01]  /*6ae0*/  FFMA R78, R141, R151, R78 ;  /* 0x000000978d4e7223 */ /* 0x000fe2000000004e */
[----:B------:R-:W-:Y:S01]  /*6af0*/  F2FP.SATFINITE.RELU.E4M3.F32.PACK_AB_MERGE_C R217, R71, R70, R217 ;  /* 0x0000004647d9723e */ /* 0x000fe200048078d9 */
[----:B------:R-:W-:Y:S01]  /*6b00*/  FFMA R79, R141, R154, R79 ;  /* 0x0000009a8d4f7223 */ /* 0x000fe2000000004f */
[----:B------:R-:W-:Y:S01]  /*6b10*/  F2FP.SATFINITE.RELU.E4M3.F32.PACK_AB_MERGE_C R218, R77, R76, RZ ;  /* 0x0000004c4dda723e */ /* 0x000fe200048078ff */
[C---:B------:R-:W-:Y:S01]  /*6b20*/  FFMA R80, R141.reuse, R153, R80 ;  /* 0x000000998d507223 */ /* 0x040fe20000000050 */
[C---:B------:R-:W-:Y:S01]  /*6b30*/  FFMA R81, R141.reuse, R156, R81 ;  /* 0x0000009c8d517223 */ /* 0x040fe20000000051 */
[----:B------:R-:W-:Y:S01]  /*6b40*/  FFMA R82, R141, R155, R82 ;  /* 0x0000009b8d527223 */ /* 0x000fe20000000052 */
[----:B------:R-:W-:Y:S01]  /*6b50*/  F2FP.SATFINITE.RELU.E4M3.F32.PACK_AB_MERGE_C R218, R75, R74, R218 ;  /* 0x0000004a4bda723e */ /* 0x000fe200048078da */
[C---:B------:R-:W-:Y:S01]  /*6b60*/  FFMA R83, R141.reuse, R158, R83 ;  /* 0x0000009e8d537223 */ /* 0x040fe20000000053 */
[----:B------:R-:W-:Y:S01]  /*6b70*/  FFMA R84, R141, R157, R84 ;  /* 0x0000009d8d547223 */ /* 0x000fe20000000054 */
[----:B------:R-:W-:Y:S01]  /*6b80*/  F2FP.SATFINITE.RELU.E4M3.F32.PACK_AB_MERGE_C R219, R81, R80, RZ ;  /* 0x0000005051db723e */ /* 0x000fe200048078ff */
[C---:B------:R-:W-:Y:S01]  /*6b90*/  FFMA R85, R141.reuse, R160, R85 ;  /* 0x000000a08d557223 */ /* 0x040fe20000000055 */
[C---:B------:R-:W-:Y:S01]  /*6ba0*/  FFMA R86, R141.reuse, R159, R86 ;  /* 0x0000009f8d567223 */ /* 0x040fe20000000056 */
        /* <DEDUP_REMOVED lines=10> */
[----:B------:R1:W-:Y:S01]  /*6c50*/  STS.128 [R224+UR49+0x2200], R216 ;  /* 0x002200d8e0007988 */ /* 0x0003e20008000c31 */
        /* <DEDUP_REMOVED lines=14> */
[C---:B------:R-:W-:Y:S01]  /*6d40*/  FFMA R103, R141.reuse, R178, R103 ;  /* 0x000000b28d677223 */ /* 0x040fe20000000067 */
[--C-:B------:R-:W-:Y:S02]  /*6d50*/  HADD2.F32 R181, -RZ, R183.reuse.H0_H0 ;  /* 0x200000b7ffb57230 */ /* 0x100fe40000004100 */
[C---:B------:R-:W-:Y:S01]  /*6d60*/  FFMA R104, R141.reuse, R177, R104 ;  /* 0x000000b18d687223 */ /* 0x040fe20000000068 */
[----:B------:R-:W-:Y:S02]  /*6d70*/  HADD2.F32 R184, -RZ, R183.H1_H1 ;  /* 0x300000b7ffb87230 */ /* 0x000fe40000004100 */
[C---:B------:R-:W-:Y:S01]  /*6d80*/  FFMA R105, R141.reuse, R180, R105 ;  /* 0x000000b48d697223 */ /* 0x040fe20000000069 */
[----:B------:R-:W-:Y:S02]  /*6d90*/  HADD2.F32 R183, -RZ, R185.H0_H0 ;  /* 0x200000b9ffb77230 */ /* 0x000fe40000004100 */
        /* <DEDUP_REMOVED lines=27> */
[----:B------:R-:W-:Y:S01]  /*6f50*/  FFMA R121, R141, R196, R121 ;  /* 0x000000c48d797223 */ /* 0x000fe20000000079 */
[----:B------:R-:W-:Y:S01]  /*6f60*/  F2FP.SATFINITE.RELU.E4M3.F32.PACK_AB_MERGE_C R223, R95, R94, R223 ;  /* 0x0000005e5fdf723e */ /* 0x000fe200048078df */
[C---:B------:R-:W-:Y:S01]  /*6f70*/  FFMA R122, R141.reuse, R195, R122 ;  /* 0x000000c38d7a7223 */ /* 0x040fe2000000007a */
[C---:B------:R-:W-:Y:S01]  /*6f80*/  FFMA R123, R141.reuse, R198, R123 ;  /* 0x000000c68d7b7223 */ /* 0x040fe2000000007b */
[--C-:B------:R-:W-:Y:S02]  /*6f90*/  HADD2.F32 R9, -RZ, R197.reuse.H0_H0 ;  /* 0x200000c5ff097230 */ /* 0x100fe40000004100 */
[----:B------:R-:W-:Y:S01]  /*6fa0*/  FFMA R124, R141, R5, R124 ;  /* 0x000000058d7c7223 */ /* 0x000fe2000000007c */
[----:B------:R1:W-:Y:S01]  /*6fb0*/  STS.128 [R236+0x2010], R220 ;  /* 0x002010dcec007388 */ /* 0x0003e20000000c00 */
[----:B------:R-:W-:Y:S01]  /*6fc0*/  F2FP.SATFINITE.RELU.E4M3.F32.PACK_AB_MERGE_C R244, R101, R100, RZ ;  /* 0x0000006465f4723e */ /* 0x000fe200048078ff */
[----:B------:R-:W-:Y:S01]  /*6fd0*/  HADD2.F32 R11, -RZ, R197.H1_H1 ;  /* 0x300000c5ff0b7230 */ /* 0x000fe20000004100 */
[----:B------:R-:W-:Y:S01]  /*6fe0*/  F2FP.SATFINITE.RELU.E4M3.F32.PACK_AB_MERGE_C R245, R105, R104, RZ ;  /* 0x0000006869f5723e */ /* 0x000fe200048078ff */
[----:B------:R-:W-:Y:S01]  /*6ff0*/  FFMA R125, R141, R4, R125 ;  /* 0x000000048d7d7223 */ /* 0x000fe2000000007d */
[----:B------:R-:W-:Y:S01]  /*7000*/  F2FP.SATFINITE.RELU.E4M3.F32.PACK_AB_MERGE_C R246, R109, R108, RZ ;  /* 0x0000006c6df6723e */ /* 0x000fe200048078ff */
[----:B------:R-:W-:Y:S01]  /*7010*/  FFMA R126, R141, R7, R126 ;  /* 0x000000078d7e7223 */ /* 0x000fe2000000007e */
[----:B------:R-:W-:Y:S01]  /*7020*/  F2FP.SATFINITE.RELU.E4M3.F32.PACK_AB_MERGE_C R247, R113, R112, RZ ;  /* 0x0000007071f7723e */ /* 0x000fe200048078ff */
[C---:B------:R-:W-:Y:S01]  /*7030*/  FFMA R127, R141.reuse, R6, R127 ;  /* 0x000000068d7f7223 */ /* 0x040fe2000000007f */
[C---:B------:R-:W-:Y:S01]  /*7040*/  FFMA R128, R141.reuse, R9, R128 ;  /* 0x000000098d807223 */ /* 0x040fe20000000080 */
[----:B------:R-:W-:Y:S01]  /*7050*/  FFMA R2, R141, R11, R2 ;  /* 0x0000000b8d027223 */ /* 0x000fe20000000002 */
[----:B------:R-:W-:Y:S02]  /*7060*/  F2FP.SATFINITE.RELU.E4M3.F32.PACK_AB_MERGE_C R244, R99, R98, R244 ;  /* 0x0000006263f4723e */ /* 0x000fe400048078f4 */
[----:B------:R-:W-:Y:S02]  /*7070*/  F2FP.SATFINITE.RELU.E4M3.F32.PACK_AB_MERGE_C R245, R103, R102, R245 ;  /* 0x0000006667f5723e */ /* 0x000fe400048078f5 */
[----:B------:R-:W-:Y:S02]  /*7080*/  F2FP.SATFINITE.RELU.E4M3.F32.PACK_AB_MERGE_C R246, R107, R106, R246 ;  /* 0x0000006a6bf6723e */ /* 0x000fe400048078f6 */
[----:B------:R-:W-:Y:S02]  /*7090*/  F2FP.SATFINITE.RELU.E4M3.F32.PACK_AB_MERGE_C R247, R111, R110, R247 ;  /* 0x0000006e6ff7723e */ /* 0x000fe400048078f7 */
[----:B------:R-:W-:Y:S02]  /*70a0*/  F2FP.SATFINITE.RELU.E4M3.F32.PACK_AB_MERGE_C R248, R117, R116, RZ ;  /* 0x0000007475f8723e */ /* 0x000fe400048078ff */
[----:B------:R-:W-:Y:S01]  /*70b0*/  F2FP.SATFINITE.RELU.E4M3.F32.PACK_AB_MERGE_C R249, R121, R120, RZ ;  /* 0x0000007879f9723e */ /* 0x000fe200048078ff */
[----:B------:R1:W-:Y:S01]  /*70c0*/  STS.128 [R235+0x2020], R244 ;  /* 0x002020f4eb007388 */ /* 0x0003e20000000c00 */
[----:B------:R-:W-:Y:S02]  /*70d0*/  F2FP.SATFINITE.RELU.E4M3.F32.PACK_AB_MERGE_C R250, R125, R124, RZ ;  /* 0x0000007c7dfa723e */ /* 0x000fe400048078ff */
[----:B------:R-:W-:Y:S02]  /*70e0*/  F2FP.SATFINITE.RELU.E4M3.F32.PACK_AB_MERGE_C R242, R2, R128, RZ ;  /* 0x0000008002f2723e */ /* 0x000fe400048078ff */
[----:B------:R-:W-:Y:S02]  /*70f0*/  F2FP.SATFINITE.RELU.E4M3.F32.PACK_AB_MERGE_C R248, R115, R114, R248 ;  /* 0x0000007273f8723e */ /* 0x000fe400048078f8 */
[----:B------:R-:W-:Y:S02]  /*7100*/  F2FP.SATFINITE.RELU.E4M3.F32.PACK_AB_MERGE_C R249, R119, R118, R249 ;  /* 0x0000007677f9723e */ /* 0x000fe400048078f9 */
[----:B------:R-:W-:Y:S02]  /*7110*/  F2FP.SATFINITE.RELU.E4M3.F32.PACK_AB_MERGE_C R250, R123, R122, R250 ;  /* 0x0000007a7bfa723e */ /* 0x000fe400048078fa */
[----:B------:R-:W-:Y:S02]  /*7120*/  F2FP.SATFINITE.RELU.E4M3.F32.PACK_AB_MERGE_C R251, R127, R126, R242 ;  /* 0x0000007e7ffb723e */ /* 0x000fe400048078f2 */
[----:B------:R-:W-:Y:S03]  /*7130*/  IADD3 R242, PT, PT, R201, 0x1, RZ ;  /* 0x00000001c9f27810 */ /* 0x000fe60007ffe0ff */
[----:B------:R1:W-:Y:S01]  /*7140*/  STS.128 [R234+0x2030], R248 ;  /* 0x002030f8ea007388 */ /* 0x0003e20000000c00 */
[----:B------:R-:W-:Y:S01]  /*7150*/  @!PT LDS RZ, [RZ] ;  /* 0x00000000fffff984 */ /* 0x000fe20000000800 */
[----:B------:R-:W-:Y:S01]  /*7160*/  @!PT LDS RZ, [RZ] ;  /* 0x00000000fffff984 */ /* 0x000fe20000000800 */
[----:B------:R-:W-:Y:S01]  /*7170*/  @!PT LDS RZ, [RZ] ;  /* 0x00000000fffff984 */ /* 0x000fe20000000800 */
[----:B------:R-:W-:Y:S01]  /*7180*/  @!PT LDS RZ, [RZ] ;  /* 0x00000000fffff984 */ /* 0x000fe20000000800 */
[----:B------:R2:W-:Y:S07]  /*7190*/  MEMBAR.ALL.CTA ;  /* 0x0000000000007992 */ /* 0x0005ee0000008000 */
[----:B--2---:R-:W2:Y:S02]  /*71a0*/  FENCE.VIEW.ASYNC.S ;  /* 0x00000000000073c6 */ /* 0x004ea40000000000 */
[----:B--2---:R-:W-:Y:S06]  /*71b0*/  BAR.SYNC.DEFER_BLOCKING 0x1, 0x80 ;  /* 0x0042000000007b1d */ /* 0x004fec0000010000 */
[----:B------:R-:W-:Y:S05]  /*71c0*/  @P0 BRA `(.L_x_109) ;  /* 0x0000000000280947 */ /* 0x000fea0003800000 */
[----:B------:R-:W-:Y:S02]  /*71d0*/  UIADD3 UR4, UPT, UPT, UR49, 0x2200, URZ ;  /* 0x0000220031047890 */ /* 0x000fe4000fffe0ff */
[----:B------:R-:W-:Y:S01]  /*71e0*/  UIADD3 UR6, UP0, UPT, UR52, 0x680, URZ ;  /* 0x0000068034067890 */ /* 0x000fe2000ff1e0ff */
[----:B------:R-:W-:Y:S03]  /*71f0*/  UMOV UR43, UR36 ;  /* 0x00000024002b7c82 */ /* 0x000fe60008000000 */
[----:B------:R-:W-:Y:S01]  /*7200*/  MOV R238, UR4 ;  /* 0x0000000400ee7c02 */ /* 0x000fe20008000f00 */
[----:B------:R-:W-:Y:S03]  /*7210*/  UIADD3.X UR7, UPT, UPT, URZ, UR53, URZ, UP0, !UPT ;  /* 0x00000035ff077290 */ /* 0x000fe600087fe4ff */
[----:B------:R-:W-:Y:S11]  /*7220*/  R2UR UR40, R238 ;  /* 0x00000000ee2872ca */ /* 0x000ff600000e0000 */
[----:B------:R-:W-:Y:S02]  /*7230*/  @!UPT UIADD3 URZ, UPT, UPT, URZ, URZ, URZ ;  /* 0x000000fffffff290 */ /* 0x000fe4000fffe0ff */
[----:B------:R2:W-:Y:S01]  /*7240*/  UTMASTG.3D [UR40], [UR6] ;  /* 0x00000028060073b5 */ /* 0x0005e20008010000 */
[----:B------:R0:W-:Y:S01]  /*7250*/  UTMACMDFLUSH ;  /* 0x00000000000079b7 */ /* 0x0001e20000000000 */
[----:B--2---:R-:W-:Y:S04]  /*7260*/  DEPBAR.LE SB0, 0x0 ;  /* 0x000080000000791a */ /* 0x004fe80000000000 */
.L_x_109:
[----:B------:R-:W-:Y:S05]  /*7270*/  BSYNC.RECONVERGENT B0 ;  /* 0x0000000000007941 */ /* 0x000fea0003800200 */
.L_x_108:
[----:B------:R-:W-:Y:S01]  /*7280*/  BAR.SYNC.DEFER_BLOCKING 0x1, 0x80 ;  /* 0x0042000000007b1d */ /* 0x000fe20000010000 */
[----:B------:R-:W-:Y:S01]  /*7290*/  ISETP.NE.AND P2, PT, R240, RZ, PT ;  /* 0x000000fff000720c */ /* 0x000fe20003f45270 */
[----:B------:R-:W-:Y:S01]  /*72a0*/  IMAD.IADD R20, R135, 0x1, R203 ;  /* 0x0000000187147824 */ /* 0x000fe200078e02cb */
[----:B------:R-:W-:Y:S01]  /*72b0*/  ISETP.NE.AND P0, PT, R241, 0x2, PT ;  /* 0x00000002f100780c */ /* 0x000fe20003f05270 */
[----:B------:R-:W-:Y:S01]  /*72c0*/  IMAD.IADD R21, R137, 0x1, R214 ;  /* 0x0000000189157824 */ /* 0x000fe200078e02d6 */
[----:B------:R-:W-:Y:S02]  /*72d0*/  ISETP.NE.AND P1, PT, R242, 0x4, PT ;  /* 0x00000004f200780c */ /* 0x000fe40003f25270 */
[----:B------:R-:W-:Y:S02]  /*72e0*/  SEL R3, RZ, 0x1, P0 ;  /* 0x00000001ff037807 */ /* 0x000fe40000000000 */
[----:B------:R-:W-:Y:S02]  /*72f0*/  SEL R0, RZ, 0x1, P1 ;  /* 0x00000001ff007807 */ /* 0x000fe40000800000 */
[----:B------:R-:W-:Y:S02]  /*7300*/  LOP3.LUT R232, R232, R3, RZ, 0x3c, !PT ;  /* 0x00000003e8e87212 */ /* 0x000fe400078e3cff */
[----:B------:R-:W-:Y:S02]  /*7310*/  LOP3.LUT R233, R233, R0, RZ, 0x3c, !PT ;  /* 0x00000000e9e97212 */ /* 0x000fe400078e3cff */
[----:B------:R-:W-:Y:S02]  /*7320*/  @P2 R2UR UR36, R230 ;  /* 0x00000000e62422ca */ /* 0x000fe400000e0000 */
[----:B------:R-:W-:Y:S02]  /*7330*/  SEL R241, R241, RZ, P0 ;  /* 0x000000fff1f17207 */ /* 0x000fe40000000000 */
[----:B------:R-:W-:Y:S01]  /*7340*/  SEL R201, R242, RZ, P1 ;  /* 0x000000fff2c97207 */ /* 0x000fe20000800000 */
[----:B------:R-:W-:Y:S10]  /*7350*/  @P2 BRA `(.L_x_110) ;  /* 0xffffffd800fc2947 */ /* 0x000ff4000383ffff */
[----:B------:R-:W-:Y:S05]  /*7360*/  EXIT ;  /* 0x000000000000794d */ /* 0x000fea0003800000 */
.L_x_20:
[----:B----4-:R4:W1:Y:S02]  /*7370*/  SYNCS.PHASECHK.TRANS64.TRYWAIT P0, [R3+URZ+0x1a0], R2 ;  /* 0x0001a002030075a7 */ /* 0x01086400080011ff */
[----:B-1----:R-:W-:Y:S05]  /*7380*/  @!P0 NANOSLEEP.SYNCS 0x989680 ;  /* 0x009896800000895d */ /* 0x002fea0003900000 */
[----:B------:R-:W1:Y:S02]  /*7390*/  @!P0 SYNCS.PHASECHK.TRANS64 P0, [R3+URZ+0x1a0], R2 ;  /* 0x0001a002030085a7 */ /* 0x000e6400080010ff */
[----:B-1----:R-:W-:Y:S05]  /*73a0*/  @!P0 BRA `(.L_x_20) ;  /* 0xfffffffc00f08947 */ /* 0x002fea000383ffff */
[----:B------:R-:W-:Y:S05]  /*73b0*/  BRA `(.L_x_111) ;  /* 0xffffffa000d07947 */ /* 0x000fea000383ffff */
.L_x_23:
[----:B-1----:R-:W-:-:S07]  /*73c0*/  MOV R2, UR33 ;  /* 0x0000002100027c02 */ /* 0x002fce0008000f00 */
.L_x_112:
[----:B-1----:R1:W4:Y:S02]  /*73d0*/  SYNCS.PHASECHK.TRANS64.TRYWAIT P0, [R2+URZ+0x88], R5 ;  /* 0x00008805020075a7 */ /* 0x00232400080011ff */
[----:B----4-:R-:W-:Y:S05]  /*73e0*/  @!P0 NANOSLEEP.SYNCS 0x989680 ;  /* 0x009896800000895d */ /* 0x010fea0003900000 */
[----:B------:R-:W4:Y:S02]  /*73f0*/  @!P0 SYNCS.PHASECHK.TRANS64 P0, [R2+URZ+0x88], R5 ;  /* 0x00008805020085a7 */ /* 0x000f2400080010ff */
[----:B----4-:R-:W-:Y:S05]  /*7400*/  @!P0 BRA `(.L_x_112) ;  /* 0xfffffffc00f08947 */ /* 0x010fea000383ffff */
[----:B------:R-:W-:Y:S05]  /*7410*/  BRA `(.L_x_22) ;  /* 0xffffffa400207947 */ /* 0x000fea000383ffff */
.L_x_29:
[----:B-1----:R-:W-:-:S07]  /*7420*/  MOV R2, UR17 ;  /* 0x0000001100027c02 */ /* 0x002fce0008000f00 */
.L_x_113:
[----:B-1----:R1:W4:Y:S02]  /*7430*/  SYNCS.PHASECHK.TRANS64.TRYWAIT P0, [R2+URZ+0x88], R5 ;  /* 0x00008805020075a7 */ /* 0x00232400080011ff */
[----:B----4-:R-:W-:Y:S05]  /*7440*/  @!P0 NANOSLEEP.SYNCS 0x989680 ;  /* 0x009896800000895d */ /* 0x010fea0003900000 */
[----:B------:R-:W4:Y:S02]  /*7450*/  @!P0 SYNCS.PHASECHK.TRANS64 P0, [R2+URZ+0x88], R5 ;  /* 0x00008805020085a7 */ /* 0x000f2400080010ff */
[----:B----4-:R-:W-:Y:S05]  /*7460*/  @!P0 BRA `(.L_x_113) ;  /* 0xfffffffc00f08947 */ /* 0x010fea000383ffff */
[----:B------:R-:W-:Y:S05]  /*7470*/  BRA `(.L_x_28) ;  /* 0xffffffa400cc7947 */ /* 0x000fea000383ffff */
.L_x_33:
[----:B-1----:R1:W4:Y:S02]  /*7480*/  SYNCS.PHASECHK.TRANS64.TRYWAIT P0, [R2+URZ+0x130], R3 ;  /* 0x00013003020075a7 */ /* 0x00232400080011ff */
[----:B----4-:R-:W-:Y:S05]  /*7490*/  @!P0 NANOSLEEP.SYNCS 0x989680 ;  /* 0x009896800000895d */ /* 0x010fea0003900000 */
[----:B------:R-:W4:Y:S02]  /*74a0*/  @!P0 SYNCS.PHASECHK.TRANS64 P0, [R2+URZ+0x130], R3 ;  /* 0x00013003020085a7 */ /* 0x000f2400080010ff */
[----:B----4-:R-:W-:Y:S05]  /*74b0*/  @!P0 BRA `(.L_x_33) ;  /* 0xfffffffc00f08947 */ /* 0x010fea000383ffff */
[----:B------:R-:W-:Y:S05]  /*74c0*/  BRA `(.L_x_114) ;  /* 0xffffffa8005c7947 */ /* 0x000fea000383ffff */
.L_x_37:
[----:B--2---:R-:W-:-:S07]  /*74d0*/  MOV R0, UR5 ;  /* 0x0000000500007c02 */ /* 0x004fce0008000f00 */
.L_x_115:
[----:B-1----:R1:W2:Y:S02]  /*74e0*/  SYNCS.PHASECHK.TRANS64.TRYWAIT P0, [R0+URZ], R3 ;  /* 0x00000003000075a7 */ /* 0x0022a400080011ff */
[----:B--2---:R-:W-:Y:S05]  /*74f0*/  @!P0 NANOSLEEP.SYNCS 0x989680 ;  /* 0x009896800000895d */ /* 0x004fea0003900000 */
[----:B------:R-:W2:Y:S02]  /*7500*/  @!P0 SYNCS.PHASECHK.TRANS64 P0, [R0+URZ], R3 ;  /* 0x00000003000085a7 */ /* 0x000ea400080010ff */
[----:B--2---:R-:W-:Y:S05]  /*7510*/  @!P0 BRA `(.L_x_115) ;  /* 0xfffffffc00f08947 */ /* 0x004fea000383ffff */
[----:B------:R-:W-:Y:S05]  /*7520*/  BRA `(.L_x_116) ;  /* 0xffffffac00cc7947 */ /* 0x000fea000383ffff */
.L_x_38:
[----:B--2---:R-:W-:-:S07]  /*7530*/  MOV R0, UR5 ;  /* 0x0000000500007c02 */ /* 0x004fce0008000f00 */
.L_x_117:
[----:B-1----:R1:W2:Y:S02]  /*7540*/  SYNCS.PHASECHK.TRANS64.TRYWAIT P0, [R0+URZ], R3 ;  /* 0x00000003000075a7 */ /* 0x0022a400080011ff */
[----:B--2---:R-:W-:Y:S05]  /*7550*/  @!P0 NANOSLEEP.SYNCS 0x989680 ;  /* 0x009896800000895d */ /* 0x004fea0003900000 */
[----:B------:R-:W2:Y:S02]  /*7560*/  @!P0 SYNCS.PHASECHK.TRANS64 P0, [R0+URZ], R3 ;  /* 0x00000003000085a7 */ /* 0x000ea400080010ff */
[----:B--2---:R-:W-:Y:S05]  /*7570*/  @!P0 BRA `(.L_x_117) ;  /* 0xfffffffc00f08947 */ /* 0x004fea000383ffff */
[----:B------:R-:W-:Y:S05]  /*7580*/  BRA `(.L_x_118) ;  /* 0xffffffac00d87947 */ /* 0x000fea000383ffff */
.L_x_39:
[----:B--2---:R-:W-:-:S07]  /*7590*/  MOV R0, UR5 ;  /* 0x0000000500007c02 */ /* 0x004fce0008000f00 */
.L_x_119:
[----:B-1----:R1:W2:Y:S02]  /*75a0*/  SYNCS.PHASECHK.TRANS64.TRYWAIT P0, [R0+URZ], R3 ;  /* 0x00000003000075a7 */ /* 0x0022a400080011ff */
[----:B--2---:R-:W-:Y:S05]  /*75b0*/  @!P0 NANOSLEEP.SYNCS 0x989680 ;  /* 0x009896800000895d */ /* 0x004fea0003900000 */
[----:B------:R-:W2:Y:S02]  /*75c0*/  @!P0 SYNCS.PHASECHK.TRANS64 P0, [R0+URZ], R3 ;  /* 0x00000003000085a7 */ /* 0x000ea400080010ff */
[----:B--2---:R-:W-:Y:S05]  /*75d0*/  @!P0 BRA `(.L_x_119) ;  /* 0xfffffffc00f08947 */ /* 0x004fea000383ffff */
[----:B------:R-:W-:Y:S05]  /*75e0*/  BRA `(.L_x_120) ;  /* 0xffffffac00e47947 */ /* 0x000fea000383ffff */
.L_x_40:
[----:B--2---:R-:W-:-:S07]  /*75f0*/  MOV R0, UR5 ;  /* 0x0000000500007c02 */ /* 0x004fce0008000f00 */
.L_x_121:
[----:B-1----:R1:W2:Y:S02]  /*7600*/  SYNCS.PHASECHK.TRANS64.TRYWAIT P0, [R0+URZ], R3 ;  /* 0x00000003000075a7 */ /* 0x0022a400080011ff */
[----:B--2---:R-:W-:Y:S05]  /*7610*/  @!P0 NANOSLEEP.SYNCS 0x989680 ;  /* 0x009896800000895d */ /* 0x004fea0003900000 */
[----:B------:R-:W2:Y:S02]  /*7620*/  @!P0 SYNCS.PHASECHK.TRANS64 P0, [R0+URZ], R3 ;  /* 0x00000003000085a7 */ /* 0x000ea400080010ff */
[----:B--2---:R-:W-:Y:S05]  /*7630*/  @!P0 BRA `(.L_x_121) ;  /* 0xfffffffc00f08947 */ /* 0x004fea000383ffff */
[----:B------:R-:W-:Y:S05]  /*7640*/  BRA `(.L_x_122) ;  /* 0xffffffac00f07947 */ /* 0x000fea000383ffff */
.L_x_41:
[----:B--2---:R-:W-:-:S07]  /*7650*/  MOV R0, UR5 ;  /* 0x0000000500007c02 */ /* 0x004fce0008000f00 */
.L_x_123:
[----:B-1----:R1:W2:Y:S02]  /*7660*/  SYNCS.PHASECHK.TRANS64.TRYWAIT P0, [R0+URZ], R3 ;  /* 0x00000003000075a7 */ /* 0x0022a400080011ff */
[----:B--2---:R-:W-:Y:S05]  /*7670*/  @!P0 NANOSLEEP.SYNCS 0x989680 ;  /* 0x009896800000895d */ /* 0x004fea0003900000 */
[----:B------:R-:W2:Y:S02]  /*7680*/  @!P0 SYNCS.PHASECHK.TRANS64 P0, [R0+URZ], R3 ;  /* 0x00000003000085a7 */ /* 0x000ea400080010ff */
[----:B--2---:R-:W-:Y:S05]  /*7690*/  @!P0 BRA `(.L_x_123) ;  /* 0xfffffffc00f08947 */ /* 0x004fea000383ffff */
[----:B------:R-:W-:Y:S05]  /*76a0*/  BRA `(.L_x_124) ;  /* 0xffffffac00fc7947 */ /* 0x000fea000383ffff */
.L_x_42:
[----:B--2---:R-:W-:-:S07]  /*76b0*/  MOV R0, UR5 ;  /* 0x0000000500007c02 */ /* 0x004fce0008000f00 */
.L_x_125:
[----:B-1----:R1:W2:Y:S02]  /*76c0*/  SYNCS.PHASECHK.TRANS64.TRYWAIT P0, [R0+URZ], R3 ;  /* 0x00000003000075a7 */ /* 0x0022a400080011ff */
[----:B--2---:R-:W-:Y:S05]  /*76d0*/  @!P0 NANOSLEEP.SYNCS 0x989680 ;  /* 0x009896800000895d */ /* 0x004fea0003900000 */
[----:B------:R-:W2:Y:S02]  /*76e0*/  @!P0 SYNCS.PHASECHK.TRANS64 P0, [R0+URZ], R3 ;  /* 0x00000003000085a7 */ /* 0x000ea400080010ff */
[----:B--2---:R-:W-:Y:S05]  /*76f0*/  @!P0 BRA `(.L_x_125) ;  /* 0xfffffffc00f08947 */ /* 0x004fea000383ffff */
[----:B------:R-:W-:Y:S05]  /*7700*/  BRA `(.L_x_126) ;  /* 0xffffffb000087947 */ /* 0x000fea000383ffff */
.L_x_43:
[----:B--2---:R-:W-:-:S07]  /*7710*/  MOV R0, UR5 ;  /* 0x0000000500007c02 */ /* 0x004fce0008000f00 */
.L_x_127:
[----:B-1----:R1:W2:Y:S02]  /*7720*/  SYNCS.PHASECHK.TRANS64.TRYWAIT P0, [R0+URZ], R3 ;  /* 0x00000003000075a7 */ /* 0x0022a400080011ff */
[----:B--2---:R-:W-:Y:S05]  /*7730*/  @!P0 NANOSLEEP.SYNCS 0x989680 ;  /* 0x009896800000895d */ /* 0x004fea0003900000 */
[----:B------:R-:W2:Y:S02]  /*7740*/  @!P0 SYNCS.PHASECHK.TRANS64 P0, [R0+URZ], R3 ;  /* 0x00000003000085a7 */ /* 0x000ea400080010ff */
[----:B--2---:R-:W-:Y:S05]  /*7750*/  @!P0 BRA `(.L_x_127) ;  /* 0xfffffffc00f08947 */ /* 0x004fea000383ffff */
[----:B------:R-:W-:Y:S05]  /*7760*/  BRA `(.L_x_128) ;  /* 0xffffffb000147947 */ /* 0x000fea000383ffff */
.L_x_44:
[----:B--2---:R-:W-:-:S07]  /*7770*/  MOV R0, UR5 ;  /* 0x0000000500007c02 */ /* 0x004fce0008000f00 */
.L_x_129:
[----:B-1----:R1:W2:Y:S02]  /*7780*/  SYNCS.PHASECHK.TRANS64.TRYWAIT P0, [R0+URZ], R3 ;  /* 0x00000003000075a7 */ /* 0x0022a400080011ff */
[----:B--2---:R-:W-:Y:S05]  /*7790*/  @!P0 NANOSLEEP.SYNCS 0x989680 ;  /* 0x009896800000895d */ /* 0x004fea0003900000 */
[----:B------:R-:W2:Y:S02]  /*77a0*/  @!P0 SYNCS.PHASECHK.TRANS64 P0, [R0+URZ], R3 ;  /* 0x00000003000085a7 */ /* 0x000ea400080010ff */
[----:B--2---:R-:W-:Y:S05]  /*77b0*/  @!P0 BRA `(.L_x_129) ;  /* 0xfffffffc00f08947 */ /* 0x004fea000383ffff */
[----:B------:R-:W-:Y:S05]  /*77c0*/  BRA `(.L_x_130) ;  /* 0xffffffb000207947 */ /* 0x000fea000383ffff */
.L_x_45:
[----:B--2---:R-:W-:-:S07]  /*77d0*/  MOV R0, UR5 ;  /* 0x0000000500007c02 */ /* 0x004fce0008000f00 */
.L_x_131:
[----:B-1----:R1:W2:Y:S02]  /*77e0*/  SYNCS.PHASECHK.TRANS64.TRYWAIT P0, [R0+URZ], R3 ;  /* 0x00000003000075a7 */ /* 0x0022a400080011ff */
[----:B--2---:R-:W-:Y:S05]  /*77f0*/  @!P0 NANOSLEEP.SYNCS 0x989680 ;  /* 0x009896800000895d */ /* 0x004fea0003900000 */
[----:B------:R-:W2:Y:S02]  /*7800*/  @!P0 SYNCS.PHASECHK.TRANS64 P0, [R0+URZ], R3 ;  /* 0x00000003000085a7 */ /* 0x000ea400080010ff */
[----:B--2---:R-:W-:Y:S05]  /*7810*/  @!P0 BRA `(.L_x_131) ;  /* 0xfffffffc00f08947 */ /* 0x004fea000383ffff */
[----:B------:R-:W-:Y:S05]  /*7820*/  BRA `(.L_x_132) ;  /* 0xffffffb0002c7947 */ /* 0x000fea000383ffff */
.L_x_46:
[----:B--2---:R-:W-:-:S07]  /*7830*/  MOV R0, UR5 ;  /* 0x0000000500007c02 */ /* 0x004fce0008000f00 */
.L_x_133:
[----:B-1----:R1:W2:Y:S02]  /*7840*/  SYNCS.PHASECHK.TRANS64.TRYWAIT P0, [R0+URZ], R3 ;  /* 0x00000003000075a7 */ /* 0x0022a400080011ff */
[----:B--2---:R-:W-:Y:S05]  /*7850*/  @!P0 NANOSLEEP.SYNCS 0x989680 ;  /* 0x009896800000895d */ /* 0x004fea0003900000 */
[----:B------:R-:W2:Y:S02]  /*7860*/  @!P0 SYNCS.PHASECHK.TRANS64 P0, [R0+URZ], R3 ;  /* 0x00000003000085a7 */ /* 0x000ea400080010ff */
[----:B--2---:R-:W-:Y:S05]  /*7870*/  @!P0 BRA `(.L_x_133) ;  /* 0xfffffffc00f08947 */ /* 0x004fea000383ffff */
[----:B------:R-:W-:Y:S05]  /*7880*/  BRA `(.L_x_134) ;  /* 0xffffffb000387947 */ /* 0x000fea000383ffff */
.L_x_47:
[----:B--2---:R-:W-:-:S07]  /*7890*/  MOV R0, UR5 ;  /* 0x0000000500007c02 */ /* 0x004fce0008000f00 */
.L_x_135:
[----:B-1----:R1:W2:Y:S02]  /*78a0*/  SYNCS.PHASECHK.TRANS64.TRYWAIT P0, [R0+URZ], R3 ;  /* 0x00000003000075a7 */ /* 0x0022a400080011ff */
[----:B--2---:R-:W-:Y:S05]  /*78b0*/  @!P0 NANOSLEEP.SYNCS 0x989680 ;  /* 0x009896800000895d */ /* 0x004fea0003900000 */
[----:B------:R-:W2:Y:S02]  /*78c0*/  @!P0 SYNCS.PHASECHK.TRANS64 P0, [R0+URZ], R3 ;  /* 0x00000003000085a7 */ /* 0x000ea400080010ff */
[----:B--2---:R-:W-:Y:S05]  /*78d0*/  @!P0 BRA `(.L_x_135) ;  /* 0xfffffffc00f08947 */ /* 0x004fea000383ffff */
[----:B------:R-:W-:Y:S05]  /*78e0*/  BRA `(.L_x_136) ;  /* 0xffffffb000447947 */ /* 0x000fea000383ffff */
.L_x_48:
[----:B--2---:R-:W-:-:S07]  /*78f0*/  MOV R0, UR5 ;  /* 0x0000000500007c02 */ /* 0x004fce0008000f00 */
.L_x_137:
[----:B-1----:R1:W2:Y:S02]  /*7900*/  SYNCS.PHASECHK.TRANS64.TRYWAIT P0, [R0+URZ], R3 ;  /* 0x00000003000075a7 */ /* 0x0022a400080011ff */
[----:B--2---:R-:W-:Y:S05]  /*7910*/  @!P0 NANOSLEEP.SYNCS 0x989680 ;  /* 0x009896800000895d */ /* 0x004fea0003900000 */
[----:B------:R-:W2:Y:S02]  /*7920*/  @!P0 SYNCS.PHASECHK.TRANS64 P0, [R0+URZ], R3 ;  /* 0x00000003000085a7 */ /* 0x000ea400080010ff */
[----:B--2---:R-:W-:Y:S05]  /*7930*/  @!P0 BRA `(.L_x_137) ;  /* 0xfffffffc00f08947 */ /* 0x004fea000383ffff */
[----:B------:R-:W-:Y:S05]  /*7940*/  BRA `(.L_x_138) ;  /* 0xffffffb000507947 */ /* 0x000fea000383ffff */
.L_x_49:
[----:B--2---:R-:W-:-:S07]  /*7950*/  MOV R0, UR5 ;  /* 0x0000000500007c02 */ /* 0x004fce0008000f00 */
.L_x_139:
[----:B-1----:R1:W2:Y:S02]  /*7960*/  SYNCS.PHASECHK.TRANS64.TRYWAIT P0, [R0+URZ], R3 ;  /* 0x00000003000075a7 */ /* 0x0022a400080011ff */
[----:B--2---:R-:W-:Y:S05]  /*7970*/  @!P0 NANOSLEEP.SYNCS 0x989680 ;  /* 0x009896800000895d */ /* 0x004fea0003900000 */
[----:B------:R-:W2:Y:S02]  /*7980*/  @!P0 SYNCS.PHASECHK.TRANS64 P0, [R0+URZ], R3 ;  /* 0x00000003000085a7 */ /* 0x000ea400080010ff */
[----:B--2---:R-:W-:Y:S05]  /*7990*/  @!P0 BRA `(.L_x_139) ;  /* 0xfffffffc00f08947 */ /* 0x004fea000383ffff */
[----:B------:R-:W-:Y:S05]  /*79a0*/  BRA `(.L_x_140) ;  /* 0xffffffb0005c7947 */ /* 0x000fea000383ffff */
.L_x_50:
[----:B--2---:R-:W-:-:S07]  /*79b0*/  MOV R0, UR5 ;  /* 0x0000000500007c02 */ /* 0x004fce0008000f00 */
.L_x_141:
[----:B-1----:R1:W2:Y:S02]  /*79c0*/  SYNCS.PHASECHK.TRANS64.TRYWAIT P0, [R0+URZ], R3 ;  /* 0x00000003000075a7 */ /* 0x0022a400080011ff */
[----:B--2---:R-:W-:Y:S05]  /*79d0*/  @!P0 NANOSLEEP.SYNCS 0x989680 ;  /* 0x009896800000895d */ /* 0x004fea0003900000 */
[----:B------:R-:W2:Y:S02]  /*79e0*/  @!P0 SYNCS.PHASECHK.TRANS64 P0, [R0+URZ], R3 ;  /* 0x00000003000085a7 */ /* 0x000ea400080010ff */
[----:B--2---:R-:W-:Y:S05]  /*79f0*/  @!P0 BRA `(.L_x_141) ;  /* 0xfffffffc00f08947 */ /* 0x004fea000383ffff */
[----:B------:R-:W-:Y:S05]  /*7a00*/  BRA `(.L_x_142) ;  /* 0xffffffb000687947 */ /* 0x000fea000383ffff */
.L_x_51:
[----:B--2---:R-:W-:-:S07]  /*7a10*/  MOV R0, UR5 ;  /* 0x0000000500007c02 */ /* 0x004fce0008000f00 */
.L_x_143:
[----:B-1----:R1:W2:Y:S02]  /*7a20*/  SYNCS.PHASECHK.TRANS64.TRYWAIT P0, [R0+URZ], R3 ;  /* 0x00000003000075a7 */ /* 0x0022a400080011ff */
[----:B--2---:R-:W-:Y:S05]  /*7a30*/  @!P0 NANOSLEEP.SYNCS 0x989680 ;  /* 0x009896800000895d */ /* 0x004fea0003900000 */
[----:B------:R-:W2:Y:S02]  /*7a40*/  @!P0 SYNCS.PHASECHK.TRANS64 P0, [R0+URZ], R3 ;  /* 0x00000003000085a7 */ /* 0x000ea400080010ff */
[----:B--2---:R-:W-:Y:S05]  /*7a50*/  @!P0 BRA `(.L_x_143) ;  /* 0xfffffffc00f08947 */ /* 0x004fea000383ffff */
[----:B------:R-:W-:Y:S05]  /*7a60*/  BRA `(.L_x_144) ;  /* 0xffffffb000747947 */ /* 0x000fea000383ffff */
.L_x_52:
[----:B--2---:R-:W-:-:S07]  /*7a70*/  MOV R0, UR5 ;  /* 0x0000000500007c02 */ /* 0x004fce0008000f00 */
.L_x_145:
[----:B-1----:R1:W2:Y:S02]  /*7a80*/  SYNCS.PHASECHK.TRANS64.TRYWAIT P0, [R0+URZ], R3 ;  /* 0x00000003000075a7 */ /* 0x0022a400080011ff */
[----:B--2---:R-:W-:Y:S05]  /*7a90*/  @!P0 NANOSLEEP.SYNCS 0x989680 ;  /* 0x009896800000895d */ /* 0x004fea0003900000 */
[----:B------:R-:W2:Y:S02]  /*7aa0*/  @!P0 SYNCS.PHASECHK.TRANS64 P0, [R0+URZ], R3 ;  /* 0x00000003000085a7 */ /* 0x000ea400080010ff */
[----:B--2---:R-:W-:Y:S05]  /*7ab0*/  @!P0 BRA `(.L_x_145) ;  /* 0xfffffffc00f08947 */ /* 0x004fea000383ffff */
[----:B------:R-:W-:Y:S05]  /*7ac0*/  BRA `(.L_x_146) ;  /* 0xffffffb000807947 */ /* 0x000fea000383ffff */
.L_x_55:
[----:B-1----:R1:W2:Y:S02]  /*7ad0*/  SYNCS.PHASECHK.TRANS64.TRYWAIT P0, [R0+URZ+0x190], R9 ;  /* 0x00019009000075a7 */ /* 0x0022a400080011ff */
[----:B--2---:R-:W-:Y:S05]  /*7ae0*/  @!P0 NANOSLEEP.SYNCS 0x989680 ;  /* 0x009896800000895d */ /* 0x004fea0003900000 */
[----:B------:R-:W2:Y:S02]  /*7af0*/  @!P0 SYNCS.PHASECHK.TRANS64 P0, [R0+URZ+0x190], R9 ;  /* 0x00019009000085a7 */ /* 0x000ea400080010ff */
[----:B--2---:R-:W-:Y:S05]  /*7b00*/  @!P0 BRA `(.L_x_55) ;  /* 0xfffffffc00f08947 */ /* 0x004fea000383ffff */
[----:B------:R-:W-:Y:S05]  /*7b10*/  BRA `(.L_x_147) ;  /* 0xffffffb000e07947 */ /* 0x000fea000383ffff */
.L_x_56:
[----:B------:R-:W-:-:S07]  /*7b20*/  MOV R0, UR5 ;  /* 0x0000000500007c02 */ /* 0x000fce0008000f00 */
.L_x_148:
[----:B-1----:R1:W2:Y:S02]  /*7b30*/  SYNCS.PHASECHK.TRANS64.TRYWAIT P0, [R0+URZ+0x140], R11 ;  /* 0x0001400b000075a7 */ /* 0x0022a400080011ff */
[----:B--2---:R-:W-:Y:S05]  /*7b40*/  @!P0 NANOSLEEP.SYNCS 0x989680 ;  /* 0x009896800000895d */ /* 0x004fea0003900000 */
[----:B------:R-:W2:Y:S02]  /*7b50*/  @!P0 SYNCS.PHASECHK.TRANS64 P0, [R0+URZ+0x140], R11 ;  /* 0x0001400b000085a7 */ /* 0x000ea400080010ff */
[----:B--2---:R-:W-:Y:S05]  /*7b60*/  @!P0 BRA `(.L_x_148) ;  /* 0xfffffffc00f08947 */ /* 0x004fea000383ffff */
[----:B------:R-:W-:Y:S05]  /*7b70*/  BRA `(.L_x_149) ;  /* 0xffffffb000f07947 */ /* 0x000fea000383ffff */
.L_x_57:
[----:B-1----:R1:W2:Y:S02]  /*7b80*/  SYNCS.PHASECHK.TRANS64.TRYWAIT P1, [R0+URZ+0x130], R9 ;  /* 0x00013009000075a7 */ /* 0x0022a400080211ff */
[----:B--2---:R-:W-:Y:S05]  /*7b90*/  @!P1 NANOSLEEP.SYNCS 0x989680 ;  /* 0x009896800000995d */ /* 0x004fea0003900000 */
[----:B------:R-:W2:Y:S02]  /*7ba0*/  @!P1 SYNCS.PHASECHK.TRANS64 P1, [R0+URZ+0x130], R9 ;  /* 0x00013009000095a7 */ /* 0x000ea400080210ff */
[----:B--2---:R-:W-:Y:S05]  /*7bb0*/  @!P1 BRA `(.L_x_57) ;  /* 0xfffffffc00f09947 */ /* 0x004fea000383ffff */
[----:B------:R-:W-:Y:S05]  /*7bc0*/  BRA `(.L_x_150) ;  /* 0xffffffb400207947 */ /* 0x000fea000383ffff */
.L_x_60:
[----:B------:R-:W-:-:S07]  /*7bd0*/  MOV R0, UR5 ;  /* 0x0000000500007c02 */ /* 0x000fce0008000f00 */
.L_x_151:
[----:B-1----:R1:W2:Y:S02]  /*7be0*/  SYNCS.PHASECHK.TRANS64.TRYWAIT P0, [R0+URZ+0x140], R3 ;  /* 0x00014003000075a7 */ /* 0x0022a400080011ff */
[----:B--2---:R-:W-:Y:S05]  /*7bf0*/  @!P0 NANOSLEEP.SYNCS 0x989680 ;  /* 0x009896800000895d */ /* 0x004fea0003900000 */
[----:B------:R-:W2:Y:S02]  /*7c00*/  @!P0 SYNCS.PHASECHK.TRANS64 P0, [R0+URZ+0x140], R3 ;  /* 0x00014003000085a7 */ /* 0x000ea400080010ff */
[----:B--2---:R-:W-:Y:S05]  /*7c10*/  @!P0 BRA `(.L_x_151) ;  /* 0xfffffffc00f08947 */ /* 0x004fea000383ffff */
[----:B------:R-:W-:Y:S05]  /*7c20*/  BRA `(.L_x_59) ;  /* 0xffffffb400747947 */ /* 0x000fea000383ffff */
.L_x_67:
[----:B-1----:R1:W2:Y:S02]  /*7c30*/  SYNCS.PHASECHK.TRANS64.TRYWAIT P1, [R0+URZ+0x130], R5 ;  /* 0x00013005000075a7 */ /* 0x0022a400080211ff */
[----:B--2---:R-:W-:Y:S05]  /*7c40*/  @!P1 NANOSLEEP.SYNCS 0x989680 ;  /* 0x009896800000995d */ /* 0x004fea0003900000 */
[----:B------:R-:W2:Y:S02]  /*7c50*/  @!P1 SYNCS.PHASECHK.TRANS64 P1, [R0+URZ+0x130], R5 ;  /* 0x00013005000095a7 */ /* 0x000ea400080210ff */
[----:B--2---:R-:W-:Y:S05]  /*7c60*/  @!P1 BRA `(.L_x_67) ;  /* 0xfffffffc00f09947 */ /* 0x004fea000383ffff */
[----:B------:R-:W-:Y:S05]  /*7c70*/  BRA `(.L_x_152) ;  /* 0xffffffb800d47947 */ /* 0x000fea000383ffff */
.L_x_68:
[----:B------:R-:W-:-:S07]  /*7c80*/  MOV R3, UR8 ;  /* 0x0000000800037c02 */ /* 0x000fce0008000f00 */
.L_x_153:
[----:B-1----:R1:W2:Y:S02]  /*7c90*/  SYNCS.PHASECHK.TRANS64.TRYWAIT P0, [R3+URZ+0x170], R0 ;  /* 0x00017000030075a7 */ /* 0x0022a400080011ff */
[----:B--2---:R-:W-:Y:S05]  /*7ca0*/  @!P0 NANOSLEEP.SYNCS 0x989680 ;  /* 0x009896800000895d */ /* 0x004fea0003900000 */
[----:B------:R-:W2:Y:S02]  /*7cb0*/  @!P0 SYNCS.PHASECHK.TRANS64 P0, [R3+URZ+0x170], R0 ;  /* 0x00017000030085a7 */ /* 0x000ea400080010ff */
[----:B--2---:R-:W-:Y:S05]  /*7cc0*/  @!P0 BRA `(.L_x_153) ;  /* 0xfffffffc00f08947 */ /* 0x004fea000383ffff */
[----:B------:R-:W-:Y:S05]  /*7cd0*/  BRA `(.L_x_154) ;  /* 0xffffffbc000c7947 */ /* 0x000fea000383ffff */
.L_x_71:
[----:B------:R-:W-:Y:S07]  /*7ce0*/  MOV R0, UR7 ;  /* 0x0000000700007c02 */ /* 0x000fee0008000f00 */
.L_x_155:
[----:B-1----:R1:W2:Y:S02]  /*7cf0*/  SYNCS.PHASECHK.TRANS64.TRYWAIT P0, [R0+URZ], R3 ;  /* 0x00000003000075a7 */ /* 0x0022a400080011ff */
[----:B--2---:R-:W-:Y:S05]  /*7d00*/  @!P0 NANOSLEEP.SYNCS 0x989680 ;  /* 0x009896800000895d */ /* 0x004fea0003900000 */
[----:B------:R-:W2:Y:S02]  /*7d10*/  @!P0 SYNCS.PHASECHK.TRANS64 P0, [R0+URZ], R3 ;  /* 0x00000003000085a7 */ /* 0x000ea400080010ff */
[----:B--2---:R-:W-:Y:S05]  /*7d20*/  @!P0 BRA `(.L_x_155) ;  /* 0xfffffffc00f08947 */ /* 0x004fea000383ffff */
[----:B------:R-:W-:Y:S05]  /*7d30*/  BRA `(.L_x_70) ;  /* 0xffffffbc00287947 */ /* 0x000fea000383ffff */
.L_x_74:
[----:B------:R-:W-:-:S07]  /*7d40*/  MOV R0, UR5 ;  /* 0x0000000500007c02 */ /* 0x000fce0008000f00 */
.L_x_156:
[----:B--2---:R2:W3:Y:S02]  /*7d50*/  SYNCS.PHASECHK.TRANS64.TRYWAIT P0, [R0+URZ], R3 ;  /* 0x00000003000075a7 */ /* 0x0044e400080011ff */
[----:B---3--:R-:W-:Y:S05]  /*7d60*/  @!P0 NANOSLEEP.SYNCS 0x989680 ;  /* 0x009896800000895d */ /* 0x008fea0003900000 */
[----:B------:R-:W3:Y:S02]  /*7d70*/  @!P0 SYNCS.PHASECHK.TRANS64 P0, [R0+URZ], R3 ;  /* 0x00000003000085a7 */ /* 0x000ee400080010ff */
[----:B---3--:R-:W-:Y:S05]  /*7d80*/  @!P0 BRA `(.L_x_156) ;  /* 0xfffffffc00f08947 */ /* 0x008fea000383ffff */
[----:B------:R-:W-:Y:S05]  /*7d90*/  BRA `(.L_x_157) ;  /* 0xffffffbc00dc7947 */ /* 0x000fea000383ffff */
.L_x_75:
[----:B------:R-:W-:-:S07]  /*7da0*/  MOV R0, UR5 ;  /* 0x0000000500007c02 */ /* 0x000fce0008000f00 */
.L_x_158:
[----:B-1----:R1:W2:Y:S02]  /*7db0*/  SYNCS.PHASECHK.TRANS64.TRYWAIT P0, [R0+URZ], R3 ;  /* 0x00000003000075a7 */ /* 0x0022a400080011ff */
[----:B--2---:R-:W-:Y:S05]  /*7dc0*/  @!P0 NANOSLEEP.SYNCS 0x989680 ;  /* 0x009896800000895d */ /* 0x004fea0003900000 */
[----:B------:R-:W2:Y:S02]  /*7dd0*/  @!P0 SYNCS.PHASECHK.TRANS64 P0, [R0+URZ], R3 ;  /* 0x00000003000085a7 */ /* 0x000ea400080010ff */
[----:B--2---:R-:W-:Y:S05]  /*7de0*/  @!P0 BRA `(.L_x_158) ;  /* 0xfffffffc00f08947 */ /* 0x004fea000383ffff */
[----:B------:R-:W-:Y:S05]  /*7df0*/  BRA `(.L_x_159) ;  /* 0xffffffbc00e87947 */ /* 0x000fea000383ffff */
.L_x_76:
[----:B------:R-:W-:-:S07]  /*7e00*/  MOV R0, UR5 ;  /* 0x0000000500007c02 */ /* 0x000fce0008000f00 */
.L_x_160:
[----:B-1----:R1:W2:Y:S02]  /*7e10*/  SYNCS.PHASECHK.TRANS64.TRYWAIT P0, [R0+URZ], R3 ;  /* 0x00000003000075a7 */ /* 0x0022a400080011ff */
[----:B--2---:R-:W-:Y:S05]  /*7e20*/  @!P0 NANOSLEEP.SYNCS 0x989680 ;  /* 0x009896800000895d */ /* 0x004fea0003900000 */
[----:B------:R-:W2:Y:S02]  /*7e30*/  @!P0 SYNCS.PHASECHK.TRANS64 P0, [R0+URZ], R3 ;  /* 0x00000003000085a7 */ /* 0x000ea400080010ff */
[----:B--2---:R-:W-:Y:S05]  /*7e40*/  @!P0 BRA `(.L_x_160) ;  /* 0xfffffffc00f08947 */ /* 0x004fea000383ffff */
[----:B------:R-:W-:Y:S05]  /*7e50*/  BRA `(.L_x_161) ;  /* 0xffffffbc00f47947 */ /* 0x000fea000383ffff */
.L_x_77:
[----:B------:R-:W-:-:S07]  /*7e60*/  MOV R0, UR7 ;  /* 0x0000000700007c02 */ /* 0x000fce0008000f00 */
.L_x_162:
[----:B-1----:R1:W2:Y:S02]  /*7e70*/  SYNCS.PHASECHK.TRANS64.TRYWAIT P0, [R0+URZ], R3 ;  /* 0x00000003000075a7 */ /* 0x0022a400080011ff */
[----:B--2---:R-:W-:Y:S05]  /*7e80*/  @!P0 NANOSLEEP.SYNCS 0x989680 ;  /* 0x009896800000895d */ /* 0x004fea0003900000 */
[----:B------:R-:W2:Y:S02]  /*7e90*/  @!P0 SYNCS.PHASECHK.TRANS64 P0, [R0+URZ], R3 ;  /* 0x00000003000085a7 */ /* 0x000ea400080010ff */
[----:B--2---:R-:W-:Y:S05]  /*7ea0*/  @!P0 BRA `(.L_x_162) ;  /* 0xfffffffc00f08947 */ /* 0x004fea000383ffff */
[----:B------:R-:W-:Y:S05]  /*7eb0*/  BRA `(.L_x_163) ;  /* 0xffffffc000007947 */ /* 0x000fea000383ffff */
.L_x_82:
[----:B---3--:R3:W1:Y:S02]  /*7ec0*/  SYNCS.PHASECHK.TRANS64.TRYWAIT P0, [R0+URZ+0x130], R3 ;  /* 0x00013003000075a7 */ /* 0x00866400080011ff */
[----:B-1----:R-:W-:Y:S05]  /*7ed0*/  @!P0 NANOSLEEP.SYNCS 0x989680 ;  /* 0x009896800000895d */ /* 0x002fea0003900000 */
[----:B------:R-:W1:Y:S02]  /*7ee0*/  @!P0 SYNCS.PHASECHK.TRANS64 P0, [R0+URZ+0x130], R3 ;  /* 0x00013003000085a7 */ /* 0x000e6400080010ff */
[----:B-1----:R-:W-:Y:S05]  /*7ef0*/  @!P0 BRA `(.L_x_82) ;  /* 0xfffffffc00f08947 */ /* 0x002fea000383ffff */
[----:B------:R-:W-:Y:S05]  /*7f00*/  BRA `(.L_x_164) ;  /* 0xffffffc000fc7947 */ /* 0x000fea000383ffff */
.L_x_85:
[----:B------:R-:W-:Y:S07]  /*7f10*/  MOV R0, UR6 ;  /* 0x0000000600007c02 */ /* 0x000fee0008000f00 */
.L_x_165:
[----:B-1----:R1:W3:Y:S02]  /*7f20*/  SYNCS.PHASECHK.TRANS64.TRYWAIT P0, [R0+URZ+0x128], R3 ;  /* 0x00012803000075a7 */ /* 0x0022e400080011ff */
[----:B---3--:R-:W-:Y:S05]  /*7f30*/  @!P0 NANOSLEEP.SYNCS 0x989680 ;  /* 0x009896800000895d */ /* 0x008fea0003900000 */
[----:B------:R-:W3:Y:S02]  /*7f40*/  @!P0 SYNCS.PHASECHK.TRANS64 P0, [R0+URZ+0x128], R3 ;  /* 0x00012803000085a7 */ /* 0x000ee400080010ff */
[----:B---3--:R-:W-:Y:S05]  /*7f50*/  @!P0 BRA `(.L_x_165) ;  /* 0xfffffffc00f08947 */ /* 0x008fea000383ffff */
[----:B------:R-:W-:Y:S05]  /*7f60*/  BRA `(.L_x_84) ;  /* 0xffffffc400e87947 */ /* 0x000fea000383ffff */
.L_x_88:
[----:B------:R-:W-:Y:S07]  /*7f70*/  MOV R3, UR6 ;  /* 0x0000000600037c02 */ /* 0x000fee0008000f00 */
.L_x_166:
[----:B-1----:R1:W2:Y:S02]  /*7f80*/  SYNCS.PHASECHK.TRANS64.TRYWAIT P2, [R3+URZ+0x118], R28 ;  /* 0x0001181c030075a7 */ /* 0x0022a400080411ff */
[----:B--2---:R-:W-:Y:S05]  /*7f90*/  @!P2 NANOSLEEP.SYNCS 0x989680 ;  /* 0x009896800000a95d */ /* 0x004fea0003900000 */
[----:B------:R-:W2:Y:S02]  /*7fa0*/  @!P2 SYNCS.PHASECHK.TRANS64 P2, [R3+URZ+0x118], R28 ;  /* 0x0001181c0300a5a7 */ /* 0x000ea400080410ff */
[----:B--2---:R-:W-:Y:S05]  /*7fb0*/  @!P2 BRA `(.L_x_166) ;  /* 0xfffffffc00f0a947 */ /* 0x004fea000383ffff */
[----:B------:R-:W-:Y:S05]  /*7fc0*/  BRA `(.L_x_167) ;  /* 0xffffffc8007c7947 */ /* 0x000fea000383ffff */
.L_x_91:
[----:B--2---:R2:W4:Y:S02]  /*7fd0*/  SYNCS.PHASECHK.TRANS64.TRYWAIT P0, [R0+URZ+0x130], R3 ;  /* 0x00013003000075a7 */ /* 0x00452400080011ff */
[----:B----4-:R-:W-:Y:S05]  /*7fe0*/  @!P0 NANOSLEEP.SYNCS 0x989680 ;  /* 0x009896800000895d */ /* 0x010fea0003900000 */
[----:B------:R-:W4:Y:S02]  /*7ff0*/  @!P0 SYNCS.PHASECHK.TRANS64 P0, [R0+URZ+0x130], R3 ;  /* 0x00013003000085a7 */ /* 0x000f2400080010ff */
[----:B----4-:R-:W-:Y:S05]  /*8000*/  @!P0 BRA `(.L_x_91) ;  /* 0xfffffffc00f08947 */ /* 0x010fea000383ffff */
[----:B------:R-:W-:Y:S05]  /*8010*/  BRA `(.L_x_168) ;  /* 0xffffffcc00e07947 */ /* 0x000fea000383ffff */
.L_x_104:
[----:B-1----:R-:W-:Y:S04]  /*8020*/  MOV R0, UR49 ;  /* 0x0000003100007c02 */ /* 0x002fe80008000f00 */
[----:B------:R1:W2:Y:S03]  /*8030*/  SYNCS.PHASECHK.TRANS64.TRYWAIT P1, [R0+URZ+0x110], R3 ;  /* 0x00011003000075a7 */ /* 0x0002a600080211ff */
[----:B--2---:R-:W-:Y:S05]  /*8040*/  @!P1 NANOSLEEP.SYNCS 0x989680 ;  /* 0x009896800000995d */ /* 0x004fea0003900000 */
[----:B------:R-:W2:Y:S02]  /*8050*/  @!P1 SYNCS.PHASECHK.TRANS64 P1, [R0+URZ+0x110], R3 ;  /* 0x00011003000095a7 */ /* 0x000ea400080210ff */
[----:B--2---:R-:W-:Y:S05]  /*8060*/  @!P1 BRA `(.L_x_104) ;  /* 0xfffffffc00ec9947 */ /* 0x004fea000383ffff */
[----:B------:R-:W-:Y:S05]  /*8070*/  BRA `(.L_x_103) ;  /* 0xffffffdc005c7947 */ /* 0x000fea000383ffff */
.L_x_106:
[----:B-1----:R1:W2:Y:S02]  /*8080*/  SYNCS.PHASECHK.TRANS64.TRYWAIT P1, [R216+URZ+0x150], R5 ;  /* 0x00015005d80075a7 */ /* 0x0022a400080211ff */
[----:B--2---:R-:W-:Y:S05]  /*8090*/  @!P1 NANOSLEEP.SYNCS 0x989680 ;  /* 0x009896800000995d */ /* 0x004fea0003900000 */
[----:B------:R-:W2:Y:S02]  /*80a0*/  @!P1 SYNCS.PHASECHK.TRANS64 P1, [R216+URZ+0x150], R5 ;  /* 0x00015005d80095a7 */ /* 0x000ea400080210ff */
[----:B--2---:R-:W-:Y:S05]  /*80b0*/  @!P1 BRA `(.L_x_106) ;  /* 0xfffffffc00f09947 */ /* 0x004fea000383ffff */
[----:B------:R-:W-:Y:S05]  /*80c0*/  BRA `(.L_x_105) ;  /* 0xffffffdc00a07947 */ /* 0x000fea000383ffff */
        .weak           $__internal_0_$__cuda_sm10x_tcgen05_guardrail_trap_col_being_dealloced_not_returned_by_alloc
        .type           $__internal_0_$__cuda_sm10x_tcgen05_guardrail_trap_col_being_dealloced_not_returned_by_alloc,@function
        .size           $__internal_0_$__cuda_sm10x_tcgen05_guardrail_trap_col_being_dealloced_not_returned_by_alloc,($__internal_1_$__cuda_sm10x_tcgen05_guardrail_trap_phase_invalid_during_alloc - $__internal_0_$__cuda_sm10x_tcgen05_guardrail_trap_col_being_dealloced_not_returned_by_alloc)
$__internal_0_$__cuda_sm10x_tcgen05_guardrail_trap_col_being_dealloced_not_returned_by_alloc:
[----:B------:R-:W-:Y:S05]  /*80d0*/  BPT.TRAP 0x1 ;  /* 0x000000040000795c */ /* 0x000fea0000300000 */
[----:B------:R-:W-:-:S04]  /*80e0*/  HFMA2 R3, -RZ, RZ, 0, 0 ;  /* 0x00000000ff037431 */ /* 0x000fc800000001ff */
[----:B------:R-:W-:Y:S05]  /*80f0*/  RET.REL.NODEC R2 `(_ZN7cutlass13device_kernelINS_4gemm6kernel13GemmUniversalIN4cute5tupleIJiiiiEEENS1_10collective13CollectiveMmaINS1_35MainloopSm100TmaUmmaWarpSpecializedILi17ELi2ELi4ENS5_IJNS4_1CILi1EEESB_SB_EEEEENS5_IJNSA_ILi128EEENSA_ILi64EEESF_EEENS_12float_e4m3_tENS5_IJlSB_lEEESH_SI_NS4_8TiledMMAINS4_8MMA_AtomIJNS4_10MMA_TraitsINS4_19SM100_MMA_F8F6F4_SSEJSH_SH_fSE_SF_NS4_17integral_constantINS4_4UMMA5MajorELSP_0EEESQ_NSN_INSO_7ScaleInELSR_0EEESS_EEEEEENS4_6LayoutISC_NS5_IJNSA_ILi0EEESW_SW_EEEEENS5_IJNS4_10UnderscoreESZ_SZ_EEEEENS4_13SM90_TMA_LOADENS4_14ComposedLayoutINS4_7SwizzleILi2ELi4ELi3EEENS4_18smem_ptr_flag_bitsILi8EEENSV_INS5_IJNSA_ILi8EEESF_EEENS5_IJSF_SB_EEEEEEEvNS4_8identityES12_S1C_vS1D_EENS_8epilogue10collective18CollectiveEpilogueINS1F_23Sm100TmaWarpSpecializedILi1ELi1ELi64ELb0ELb0EEEJSG_NS5_IJNSV_ISE_SB_EENSV_ISF_SB_EEEEESH_SI_SH_SI_NS1F_6fusion15FusionCallbacksIS1J_NS1N_23LinCombPerRowBiasEltActINS1F_6thread4ReLuESH_fSH_SH_fLi16ELNS_15FloatRoundStyleE2EEESG_S1M_JEEENS4_5SM1004TMEM4LOAD26SM100_TMEM_LOAD_32dp32b64xES12_S1C_NS4_39AutoVectorizingCopyWithAssumedAlignmentILi128EEENS4_14SM90_TMA_STOREES1C_S20_S20_EEEvvEEEEvNT_6ParamsE) ;  /* 0xffffff7c02c07950 */ /* 0x000fea0003c3ffff */
        .weak           $__internal_1_$__cuda_sm10x_tcgen05_guardrail_trap_phase_invalid_during_alloc
        .type           $__internal_1_$__cuda_sm10x_tcgen05_guardrail_trap_phase_invalid_during_alloc,@function
        .size           $__internal_1_$__cuda_sm10x_tcgen05_guardrail_trap_phase_invalid_during_alloc,($__internal_2_$__cuda_sm10x_tcgen05_guardrail_trap_unallocated_columns_being_dealloced - $__internal_1_$__cuda_sm10x_tcgen05_guardrail_trap_phase_invalid_during_alloc)
$__internal_1_$__cuda_sm10x_tcgen05_guardrail_trap_phase_invalid_during_alloc:
[----:B------:R-:W-:Y:S05]  /*8100*/  BPT.TRAP 0x1 ;  /* 0x000000040000795c */ /* 0x000fea0000300000 */
[----:B------:R-:W-:-:S04]  /*8110*/  MOV R3, 0x0 ;  /* 0x0000000000037802 */ /* 0x000fc80000000f00 */
[----:B------:R-:W-:Y:S05]  /*8120*/  RET.REL.NODEC R2 `(_ZN7cutlass13device_kernelINS_4gemm6kernel13GemmUniversalIN4cute5tupleIJiiiiEEENS1_10collective13CollectiveMmaINS1_35MainloopSm100TmaUmmaWarpSpecializedILi17ELi2ELi4ENS5_IJNS4_1CILi1EEESB_SB_EEEEENS5_IJNSA_ILi128EEENSA_ILi64EEESF_EEENS_12float_e4m3_tENS5_IJlSB_lEEESH_SI_NS4_8TiledMMAINS4_8MMA_AtomIJNS4_10MMA_TraitsINS4_19SM100_MMA_F8F6F4_SSEJSH_SH_fSE_SF_NS4_17integral_constantINS4_4UMMA5MajorELSP_0EEESQ_NSN_INSO_7ScaleInELSR_0EEESS_EEEEEENS4_6LayoutISC_NS5_IJNSA_ILi0EEESW_SW_EEEEENS5_IJNS4_10UnderscoreESZ_SZ_EEEEENS4_13SM90_TMA_LOADENS4_14ComposedLayoutINS4_7SwizzleILi2ELi4ELi3EEENS4_18smem_ptr_flag_bitsILi8EEENSV_INS5_IJNSA_ILi8EEESF_EEENS5_IJSF_SB_EEEEEEEvNS4_8identityES12_S1C_vS1D_EENS_8epilogue10collective18CollectiveEpilogueINS1F_23Sm100TmaWarpSpecializedILi1ELi1ELi64ELb0ELb0EEEJSG_NS5_IJNSV_ISE_SB_EENSV_ISF_SB_EEEEESH_SI_SH_SI_NS1F_6fusion15FusionCallbacksIS1J_NS1N_23LinCombPerRowBiasEltActINS1F_6thread4ReLuESH_fSH_SH_fLi16ELNS_15FloatRoundStyleE2EEESG_S1M_JEEENS4_5SM1004TMEM4LOAD26SM100_TMEM_LOAD_32dp32b64xES12_S1C_NS4_39AutoVectorizingCopyWithAssumedAlignmentILi128EEENS4_14SM90_TMA_STOREES1C_S20_S20_EEEvvEEEEvNT_6ParamsE) ;  /* 0xffffff7c02b47950 */ /* 0x000fea0003c3ffff */
        .weak           $__internal_2_$__cuda_sm10x_tcgen05_guardrail_trap_unallocated_columns_being_dealloced
        .type           $__internal_2_$__cuda_sm10x_tcgen05_guardrail_trap_unallocated_columns_being_dealloced,@function
        .size           $__internal_2_$__cuda_sm10x_tcgen05_guardrail_trap_unallocated_columns_being_dealloced,(.L_x_170 - $__internal_2_$__cuda_sm10x_tcgen05_guardrail_trap_unallocated_columns_being_dealloced)
$__internal_2_$__cuda_sm10x_tcgen05_guardrail_trap_unallocated_columns_being_dealloced:
[----:B------:R-:W-:Y:S05]  /*8130*/  BPT.TRAP 0x1 ;  /* 0x000000040000795c */ /* 0x000fea0000300000 */
[----:B------:R-:W-:-:S04]  /*8140*/  HFMA2 R3, -RZ, RZ, 0, 0 ;  /* 0x00000000ff037431 */ /* 0x000fc800000001ff */
[----:B------:R-:W-:Y:S05]  /*8150*/  RET.REL.NODEC R2 `(_ZN7cutlass13device_kernelINS_4gemm6kernel13GemmUniversalIN4cute5tupleIJiiiiEEENS1_10collective13CollectiveMmaINS1_35MainloopSm100TmaUmmaWarpSpecializedILi17ELi2ELi4ENS5_IJNS4_1CILi1EEESB_SB_EEEEENS5_IJNSA_ILi128EEENSA_ILi64EEESF_EEENS_12float_e4m3_tENS5_IJlSB_lEEESH_SI_NS4_8TiledMMAINS4_8MMA_AtomIJNS4_10MMA_TraitsINS4_19SM100_MMA_F8F6F4_SSEJSH_SH_fSE_SF_NS4_17integral_constantINS4_4UMMA5MajorELSP_0EEESQ_NSN_INSO_7ScaleInELSR_0EEESS_EEEEEENS4_6LayoutISC_NS5_IJNSA_ILi0EEESW_SW_EEEEENS5_IJNS4_10UnderscoreESZ_SZ_EEEEENS4_13SM90_TMA_LOADENS4_14ComposedLayoutINS4_7SwizzleILi2ELi4ELi3EEENS4_18smem_ptr_flag_bitsILi8EEENSV_INS5_IJNSA_ILi8EEESF_EEENS5_IJSF_SB_EEEEEEEvNS4_8identityES12_S1C_vS1D_EENS_8epilogue10collective18CollectiveEpilogueINS1F_23Sm100TmaWarpSpecializedILi1ELi1ELi64ELb0ELb0EEEJSG_NS5_IJNSV_ISE_SB_EENSV_ISF_SB_EEEEESH_SI_SH_SI_NS1F_6fusion15FusionCallbacksIS1J_NS1N_23LinCombPerRowBiasEltActINS1F_6thread4ReLuESH_fSH_SH_fLi16ELNS_15FloatRoundStyleE2EEESG_S1M_JEEENS4_5SM1004TMEM4LOAD26SM100_TMEM_LOAD_32dp32b64xES12_S1C_NS4_39AutoVectorizingCopyWithAssumedAlignmentILi128EEENS4_14SM90_TMA_STOREES1C_S20_S20_EEEvvEEEEvNT_6ParamsE) ;  /* 0xffffff7c02a87950 */ /* 0x000fea0003c3ffff */
.L_x_169:
[----:B------:R-:W-:-:S00]  /*8160*/  BRA `(.L_x_169) ;  /* 0xfffffffc00fc7947 */ /* 0x000fc0000383ffff */
[----:B------:R-:W-:-:S00]  /*8170*/  NOP ;  /* 0x0000000000007918 */ /* 0x000fc00000000000 */
        /* <DEDUP_REMOVED lines=8> */
.L_x_170:


//--------------------- .nv.global.init           --------------------------
	.section	.nv.global.init,"aw",@progbits
.nv.global.init:
	.type		$str$27,@object
	.size		$str$27,($str$28 - $str$27)
$str$27:
        /*0000*/ 	.byte	0x28, 0x61, 0x64, 0x64, 0x72, 0x65, 0x73, 0x73, 0x20, 0x26, 0x20, 0x6d, 0x61, 0x73, 0x6b, 0x29
        /*0010*/ 	.byte	0x20, 0x3d, 0x3d, 0x20, 0x30, 0x00
	.type		$str$28,@object
	.size		$str$28,($str$26 - $str$28)
$str$28:
        /*0016*/ 	.byte	0x2f, 0x74, 0x6d, 0x70, 0x2f, 0x63, 0x75, 0x74, 0x6c, 0x61, 0x73, 0x73, 0x5f, 0x73, 0x77, 0x65
        /*0026*/ 	.byte	0x65, 0x70, 0x5f, 0x73, 0x72, 0x63, 0x2f, 0x69, 0x6e, 0x63, 0x6c, 0x75, 0x64, 0x65, 0x2f, 0x63
        /*0036*/ 	.byte	0x75, 0x74, 0x65, 0x2f, 0x70, 0x6f, 0x69, 0x6e, 0x74, 0x65, 0x72, 0x5f, 0x66, 0x6c, 0x61, 0x67
        /*0046*/ 	.byte	0x67, 0x65, 0x64, 0x2e, 0x68, 0x70, 0x70, 0x00
	.type		$str$26,@object
	.size		$str$26,($str$25 - $str$26)
$str$26:
        /*004e*/ 	.byte	0x2f, 0x74, 0x6d, 0x70, 0x2f, 0x63, 0x75, 0x74, 0x6c, 0x61, 0x73, 0x73, 0x5f, 0x73, 0x77, 0x65
        /*005e*/ 	.byte	0x65, 0x70, 0x5f, 0x73, 0x72, 0x63, 0x2f, 0x69, 0x6e, 0x63, 0x6c, 0x75, 0x64, 0x65, 0x2f, 0x63
        /*006e*/ 	.byte	0x75, 0x74, 0x65, 0x2f, 0x61, 0x74, 0x6f, 0x6d, 0x2f, 0x63, 0x6f, 0x70, 0x79, 0x5f, 0x74, 0x72
        /*007e*/ 	.byte	0x61, 0x69, 0x74, 0x73, 0x5f, 0x73, 0x6d, 0x31, 0x30, 0x30, 0x2e, 0x68, 0x70, 0x70, 0x00
	.type		$str$25,@object
	.size		$str$25,(__unnamed_1 - $str$25)
$str$25:
        /*008d*/ 	.byte	0x28, 0x28, 0x75, 0x69, 0x6e, 0x74, 0x33, 0x32, 0x5f, 0x74, 0x28, 0x74, 0x68, 0x72, 0x65, 0x61
        /*009d*/ 	.byte	0x64, 0x49, 0x64, 0x78, 0x2e, 0x78, 0x29, 0x20, 0x2f, 0x20, 0x33, 0x32, 0x29, 0x20, 0x25, 0x20
        /*00ad*/ 	.byte	0x34, 0x29, 0x20, 0x3d, 0x3d, 0x20, 0x28, 0x28, 0x28, 0x74, 0x6d, 0x65, 0x6d, 0x5f, 0x61, 0x64
        /*00bd*/ 	.byte	0x64, 0x72, 0x20, 0x3e, 0x3e, 0x20, 0x31, 0x36, 0x29, 0x20, 0x2f, 0x20, 0x33, 0x32, 0x29, 0x20
        /*00cd*/ 	.byte	0x25, 0x20, 0x34, 0x29, 0x00
	.type		__unnamed_1,@object
	.size		__unnamed_1,(__unnamed_2 - __unnamed_1)
__unnamed_1:
        /*00d2*/ 	.byte	0x61, 0x75, 0x74, 0x6f, 0x20, 0x63, 0x75, 0x74, 0x65, 0x3a, 0x3a, 0x61, 0x73, 0x5f, 0x70, 0x6f
        /* <DEDUP_REMOVED lines=24> */
        /*0262*/ 	.byte	0x43, 0x3c, 0x38, 0x31, 0x39, 0x32, 0x3e, 0x3e, 0x3e, 0x3e, 0x5d, 0x00
	.type		__unnamed_2,@object
	.size		__unnamed_2,(.L_2 - __unnamed_2)
__unnamed_2:
        /* <DEDUP_REMOVED lines=42> */
        /*050e*/ 	.byte	0x3e, 0x3e, 0x3e, 0x3e, 0x5d, 0x00
.L_2:


//--------------------- .nv.shared._ZN7cutlass13device_kernelINS_4gemm6kernel13GemmUniversalIN4cute5tupleIJiiiiEEENS1_10collective13CollectiveMmaINS1_35MainloopSm100TmaUmmaWarpSpecializedILi17ELi2ELi4ENS5_IJNS4_1CILi1EEESB_SB_EEEEENS5_IJNSA_ILi128EEENSA_ILi64EEESF_EEENS_12float_e4m3_tENS5_IJlSB_lEEESH_SI_NS4_8TiledMMAINS4_8MMA_AtomIJNS4_10MMA_TraitsINS4_19SM100_MMA_F8F6F4_SSEJSH_SH_fSE_SF_NS4_17integral_constantINS4_4UMMA5MajorELSP_0EEESQ_NSN_INSO_7ScaleInELSR_0EEESS_EEEEEENS4_6LayoutISC_NS5_IJNSA_ILi0EEESW_SW_EEEEENS5_IJNS4_10UnderscoreESZ_SZ_EEEEENS4_13SM90_TMA_LOADENS4_14ComposedLayoutINS4_7SwizzleILi2ELi4ELi3EEENS4_18smem_ptr_flag_bitsILi8EEENSV_INS5_IJNSA_ILi8EEESF_EEENS5_IJSF_SB_EEEEEEEvNS4_8identityES12_S1C_vS1D_EENS_8epilogue10collective18CollectiveEpilogueINS1F_23Sm100TmaWarpSpecializedILi1ELi1ELi64ELb0ELb0EEEJSG_NS5_IJNSV_ISE_SB_EENSV_ISF_SB_EEEEESH_SI_SH_SI_NS1F_6fusion15FusionCallbacksIS1J_NS1N_23LinCombPerRowBiasEltActINS1F_6thread4ReLuESH_fSH_SH_fLi16ELNS_15FloatRoundStyleE2EEESG_S1M_JEEENS4_5SM1004TMEM4LOAD26SM100_TMEM_LOAD_32dp32b64xES12_S1C_NS4_39AutoVectorizingCopyWithAssumedAlignmentILi128EEENS4_14SM90_TMA_STOREES1C_S20_S20_EEEvvEEEEvNT_6ParamsE --------------------------
	.section	.nv.shared._ZN7cutlass13device_kernelINS_4gemm6kernel13GemmUniversalIN4cute5tupleIJiiiiEEENS1_10collective13CollectiveMmaINS1_35MainloopSm100TmaUmmaWarpSpecializedILi17ELi2ELi4ENS5_IJNS4_1CILi1EEESB_SB_EEEEENS5_IJNSA_ILi128EEENSA_ILi64EEESF_EEENS_12float_e4m3_tENS5_IJlSB_lEEESH_SI_NS4_8TiledMMAINS4_8MMA_AtomIJNS4_10MMA_TraitsINS4_19SM100_MMA_F8F6F4_SSEJSH_SH_fSE_SF_NS4_17integral_constantINS4_4UMMA5MajorELSP_0EEESQ_NSN_INSO_7ScaleInELSR_0EEESS_EEEEEENS4_6LayoutISC_NS5_IJNSA_ILi0EEESW_SW_EEEEENS5_IJNS4_10UnderscoreESZ_SZ_EEEEENS4_13SM90_TMA_LOADENS4_14ComposedLayoutINS4_7SwizzleILi2ELi4ELi3EEENS4_18smem_ptr_flag_bitsILi8EEENSV_INS5_IJNSA_ILi8EEESF_EEENS5_IJSF_SB_EEEEEEEvNS4_8identityES12_S1C_vS1D_EENS_8epilogue10collective18CollectiveEpilogueINS1F_23Sm100TmaWarpSpecializedILi1ELi1ELi64ELb0ELb0EEEJSG_NS5_IJNSV_ISE_SB_EENSV_ISF_SB_EEEEESH_SI_SH_SI_NS1F_6fusion15FusionCallbacksIS1J_NS1N_23LinCombPerRowBiasEltActINS1F_6thread4ReLuESH_fSH_SH_fLi16ELNS_15FloatRoundStyleE2EEESG_S1M_JEEENS4_5SM1004TMEM4LOAD26SM100_TMEM_LOAD_32dp32b64xES12_S1C_NS4_39AutoVectorizingCopyWithAssumedAlignmentILi128EEENS4_14SM90_TMA_STOREES1C_S20_S20_EEEvvEEEEvNT_6ParamsE,"aw",@nobits
	.sectionflags	@""
	.align	16
	.zero		1024


//--------------------- .nv.shared.reserved.0     --------------------------
	.section	.nv.shared.reserved.0,"aw",@nobits
	.weak		__nv_reservedSMEM_offset_0_alias
	.size		__nv_reservedSMEM_offset_0_alias, 0, 64
	.other		__nv_reservedSMEM_offset_0_alias,@"STO_CUDA_RESERVED_SHARED STV_DEFAULT"
__nv_reservedSMEM_offset_0_alias:
	.zero		0
.nv.shared.reserved.0:
	.zero		64
	.weak		__nv_reservedSMEM_tcgen05_partition
	.type		__nv_reservedSMEM_tcgen05_partition,@object
	.size		__nv_reservedSMEM_tcgen05_partition,(.L_0 - __nv_reservedSMEM_tcgen05_partition)
__nv_reservedSMEM_tcgen05_partition:
	.zero		32
.L_0:


//--------------------- .nv.global                --------------------------
	.section	.nv.global,"aw",@nobits
.nv.global:
	.type		_ZN39_INTERNAL_96daabcb_4_k_cu_876dc829_29384cute1_E,@object
	.size		_ZN39_INTERNAL_96daabcb_4_k_cu_876dc829_29384cute1_E,(_ZN39_INTERNAL_96daabcb_4_k_cu_876dc829_29384cuda3std3__45__cpo6cbeginE - _ZN39_INTERNAL_96daabcb_4_k_cu_876dc829_29384cute1_E)
_ZN39_INTERNAL_96daabcb_4_k_cu_876dc829_29384cute1_E:
	.zero		1
	.type		_ZN39_INTERNAL_96daabcb_4_k_cu_876dc829_29384cuda3std3__45__cpo6cbeginE,@object
	.size		_ZN39_INTERNAL_96daabcb_4_k_cu_876dc829_29384cuda3std3__45__cpo6cbeginE,(_ZN39_INTERNAL_96daabcb_4_k_cu_876dc829_29384cuda3std3__48in_placeE - _ZN39_INTERNAL_96daabcb_4_k_cu_876dc829_29384cuda3std3__45__cpo6cbeginE)
_ZN39_INTERNAL_96daabcb_4_k_cu_876dc829_29384cuda3std3__45__cpo6cbeginE:
	.zero		1
	.type		_ZN39_INTERNAL_96daabcb_4_k_cu_876dc829_29384cuda3std3__48in_placeE,@object
	.size		_ZN39_INTERNAL_96daabcb_4_k_cu_876dc829_29384cuda3std3__48in_placeE,(_ZN39_INTERNAL_96daabcb_4_k_cu_876dc829_29384cuda3std6ranges3__45__cpo9iter_moveE - _ZN39_INTERNAL_96daabcb_4_k_cu_876dc829_29384cuda3std3__48in_placeE)
_ZN39_INTERNAL_96daabcb_4_k_cu_876dc829_29384cuda3std3__48in_placeE:
	.zero		1
	.type		_ZN39_INTERNAL_96daabcb_4_k_cu_876dc829_29384cuda3std6ranges3__45__cpo9iter_moveE,@object
	.size		_ZN39_INTERNAL_96daabcb_4_k_cu_876dc829_29384cuda3std6ranges3__45__cpo9iter_moveE,(_ZN39_INTERNAL_96daabcb_4_k_cu_876dc829_29384cuda3std3__45__cpo5beginE - _ZN39_INTERNAL_96daabcb_4_k_cu_876dc829_29384cuda3std6ranges3__45__cpo9iter_moveE)
_ZN39_INTERNAL_96daabcb_4_k_cu_876dc829_29384cuda3std6ranges3__45__cpo9iter_moveE:
	.zero		1
	.type		_ZN39_INTERNAL_96daabcb_4_k_cu_876dc829_29384cuda3std3__45__cpo5beginE,@object
	.size		_ZN39_INTERNAL_96daabcb_4_k_cu_876dc829_29384cuda3std3__45__cpo5beginE,(_ZN39_INTERNAL_96daabcb_4_k_cu_876dc829_29384cuda3std3__441_GLOBAL__N__96daabcb_4_k_cu_876dc829_29386ignoreE - _ZN39_INTERNAL_96daabcb_4_k_cu_876dc829_29384cuda3std3__45__cpo5beginE)
_ZN39_INTERNAL_96daabcb_4_k_cu_876dc829_29384cuda3std3__45__cpo5beginE:
	.zero		1
	.type		_ZN39_INTERNAL_96daabcb_4_k_cu_876dc829_29384cuda3std3__441_GLOBAL__N__96daabcb_4_k_cu_876dc829_29386ignoreE,@object
	.size		_ZN39_INTERNAL_96daabcb_4_k_cu_876dc829_29384cuda3std3__441_GLOBAL__N__96daabcb_4_k_cu_876dc829_29386ignoreE,(_ZN39_INTERNAL_96daabcb_4_k_cu_876dc829_29384cute7productE - _ZN39_INTERNAL_96daabcb_4_k_cu_876dc829_29384cuda3std3__441_GLOBAL__N__96daabcb_4_k_cu_876dc829_29386ignoreE)
_ZN39_INTERNAL_96daabcb_4_k_cu_876dc829_29384cuda3std3__441_GLOBAL__N__96daabcb_4_k_cu_876dc829_29386ignoreE:
	.zero		1
	.type		_ZN39_INTERNAL_96daabcb_4_k_cu_876dc829_29384cute7productE,@object
	.size		_ZN39_INTERNAL_96daabcb_4_k_cu_876dc829_29384cute7productE,(_ZN39_INTERNAL_96daabcb_4_k_cu_876dc829_29384cuda3std3__45__cpo3endE - _ZN39_INTERNAL_96daabcb_4_k_cu_876dc829_29384cute7productE)
_ZN39_INTERNAL_96daabcb_4_k_cu_876dc829_29384cute7productE:
	.zero		1
	.type		_ZN39_INTERNAL_96daabcb_4_k_cu_876dc829_29384cuda3std3__45__cpo3endE,@object
	.size		_ZN39_INTERNAL_96daabcb_4_k_cu_876dc829_29384cuda3std3__45__cpo3endE,(_ZN39_INTERNAL_96daabcb_4_k_cu_876dc829_29384cuda3std3__419piecewise_constructE - _ZN39_INTERNAL_96daabcb_4_k_cu_876dc829_29384cuda3std3__45__cpo3endE)
_ZN39_INTERNAL_96daabcb_4_k_cu_876dc829_29384cuda3std3__45__cpo3endE:
	.zero		1
	.type		_ZN39_INTERNAL_96daabcb_4_k_cu_876dc829_29384cuda3std3__419piecewise_constructE,@object
	.size		_ZN39_INTERNAL_96daabcb_4_k_cu_876dc829_29384cuda3std3__419piecewise_constructE,(_ZN39_INTERNAL_96daabcb_4_k_cu_876dc829_29384cuda3std3__45__cpo4cendE - _ZN39_INTERNAL_96daabcb_4_k_cu_876dc829_29384cuda3std3__419piecewise_constructE)
_ZN39_INTERNAL_96daabcb_4_k_cu_876dc829_29384cuda3std3__419piecewise_constructE:
	.zero		1
	.type		_ZN39_INTERNAL_96daabcb_4_k_cu_876dc829_29384cuda3std3__45__cpo4cendE,@object
	.size		_ZN39_INTERNAL_96daabcb_4_k_cu_876dc829_29384cuda3std3__45__cpo4cendE,(_ZN39_INTERNAL_96daabcb_4_k_cu_876dc829_29384cuda3std6ranges3__45__cpo4swapE - _ZN39_INTERNAL_96daabcb_4_k_cu_876dc829_29384cuda3std3__45__cpo4cendE)
_ZN39_INTERNAL_96daabcb_4_k_cu_876dc829_29384cuda3std3__45__cpo4cendE:
	.zero		1
	.type		_ZN39_INTERNAL_96daabcb_4_k_cu_876dc829_29384cuda3std6ranges3__45__cpo4swapE,@object
	.size		_ZN39_INTERNAL_96daabcb_4_k_cu_876dc829_29384cuda3std6ranges3__45__cpo4swapE,(.L_10 - _ZN39_INTERNAL_96daabcb_4_k_cu_876dc829_29384cuda3std6ranges3__45__cpo4swapE)
_ZN39_INTERNAL_96daabcb_4_k_cu_876dc829_29384cuda3std6ranges3__45__cpo4swapE:
	.zero		1
.L_10:


//--------------------- .nv.constant0._ZN7cutlass13device_kernelINS_4gemm6kernel13GemmUniversalIN4cute5tupleIJiiiiEEENS1_10collective13CollectiveMmaINS1_35MainloopSm100TmaUmmaWarpSpecializedILi17ELi2ELi4ENS5_IJNS4_1CILi1EEESB_SB_EEEEENS5_IJNSA_ILi128EEENSA_ILi64EEESF_EEENS_12float_e4m3_tENS5_IJlSB_lEEESH_SI_NS4_8TiledMMAINS4_8MMA_AtomIJNS4_10MMA_TraitsINS4_19SM100_MMA_F8F6F4_SSEJSH_SH_fSE_SF_NS4_17integral_constantINS4_4UMMA5MajorELSP_0EEESQ_NSN_INSO_7ScaleInELSR_0EEESS_EEEEEENS4_6LayoutISC_NS5_IJNSA_ILi0EEESW_SW_EEEEENS5_IJNS4_10UnderscoreESZ_SZ_EEEEENS4_13SM90_TMA_LOADENS4_14ComposedLayoutINS4_7SwizzleILi2ELi4ELi3EEENS4_18smem_ptr_flag_bitsILi8EEENSV_INS5_IJNSA_ILi8EEESF_EEENS5_IJSF_SB_EEEEEEEvNS4_8identityES12_S1C_vS1D_EENS_8epilogue10collective18CollectiveEpilogueINS1F_23Sm100TmaWarpSpecializedILi1ELi1ELi64ELb0ELb0EEEJSG_NS5_IJNSV_ISE_SB_EENSV_ISF_SB_EEEEESH_SI_SH_SI_NS1F_6fusion15FusionCallbacksIS1J_NS1N_23LinCombPerRowBiasEltActINS1F_6thread4ReLuESH_fSH_SH_fLi16ELNS_15FloatRoundStyleE2EEESG_S1M_JEEENS4_5SM1004TMEM4LOAD26SM100_TMEM_LOAD_32dp32b64xES12_S1C_NS4_39AutoVectorizingCopyWithAssumedAlignmentILi128EEENS4_14SM90_TMA_STOREES1C_S20_S20_EEEvvEEEEvNT_6ParamsE --------------------------
	.section	.nv.constant0._ZN7cutlass13device_kernelINS_4gemm6kernel13GemmUniversalIN4cute5tupleIJiiiiEEENS1_10collective13CollectiveMmaINS1_35MainloopSm100TmaUmmaWarpSpecializedILi17ELi2ELi4ENS5_IJNS4_1CILi1EEESB_SB_EEEEENS5_IJNSA_ILi128EEENSA_ILi64EEESF_EEENS_12float_e4m3_tENS5_IJlSB_lEEESH_SI_NS4_8TiledMMAINS4_8MMA_AtomIJNS4_10MMA_TraitsINS4_19SM100_MMA_F8F6F4_SSEJSH_SH_fSE_SF_NS4_17integral_constantINS4_4UMMA5MajorELSP_0EEESQ_NSN_INSO_7ScaleInELSR_0EEESS_EEEEEENS4_6LayoutISC_NS5_IJNSA_ILi0EEESW_SW_EEEEENS5_IJNS4_10UnderscoreESZ_SZ_EEEEENS4_13SM90_TMA_LOADENS4_14ComposedLayoutINS4_7SwizzleILi2ELi4ELi3EEENS4_18smem_ptr_flag_bitsILi8EEENSV_INS5_IJNSA_ILi8EEESF_EEENS5_IJSF_SB_EEEEEEEvNS4_8identityES12_S1C_vS1D_EENS_8epilogue10collective18CollectiveEpilogueINS1F_23Sm100TmaWarpSpecializedILi1ELi1ELi64ELb0ELb0EEEJSG_NS5_IJNSV_ISE_SB_EENSV_ISF_SB_EEEEESH_SI_SH_SI_NS1F_6fusion15FusionCallbacksIS1J_NS1N_23LinCombPerRowBiasEltActINS1F_6thread4ReLuESH_fSH_SH_fLi16ELNS_15FloatRoundStyleE2EEESG_S1M_JEEENS4_5SM1004TMEM4LOAD26SM100_TMEM_LOAD_32dp32b64xES12_S1C_NS4_39AutoVectorizingCopyWithAssumedAlignmentILi128EEENS4_14SM90_TMA_STOREES1C_S20_S20_EEEvvEEEEvNT_6ParamsE,"a",@progbits
	.sectionflags	@""
	.align	4
.nv.constant0._ZN7cutlass13device_kernelINS_4gemm6kernel13GemmUniversalIN4cute5tupleIJiiiiEEENS1_10collective13CollectiveMmaINS1_35MainloopSm100TmaUmmaWarpSpecializedILi17ELi2ELi4ENS5_IJNS4_1CILi1EEESB_SB_EEEEENS5_IJNSA_ILi128EEENSA_ILi64EEESF_EEENS_12float_e4m3_tENS5_IJlSB_lEEESH_SI_NS4_8TiledMMAINS4_8MMA_AtomIJNS4_10MMA_TraitsINS4_19SM100_MMA_F8F6F4_SSEJSH_SH_fSE_SF_NS4_17integral_constantINS4_4UMMA5MajorELSP_0EEESQ_NSN_INSO_7ScaleInELSR_0EEESS_EEEEEENS4_6LayoutISC_NS5_IJNSA_ILi0EEESW_SW_EEEEENS5_IJNS4_10UnderscoreESZ_SZ_EEEEENS4_13SM90_TMA_LOADENS4_14ComposedLayoutINS4_7SwizzleILi2ELi4ELi3EEENS4_18smem_ptr_flag_bitsILi8EEENSV_INS5_IJNSA_ILi8EEESF_EEENS5_IJSF_SB_EEEEEEEvNS4_8identityES12_S1C_vS1D_EENS_8epilogue10collective18CollectiveEpilogueINS1F_23Sm100TmaWarpSpecializedILi1ELi1ELi64ELb0ELb0EEEJSG_NS5_IJNSV_ISE_SB_EENSV_ISF_SB_EEEEESH_SI_SH_SI_NS1F_6fusion15FusionCallbacksIS1J_NS1N_23LinCombPerRowBiasEltActINS1F_6thread4ReLuESH_fSH_SH_fLi16ELNS_15FloatRoundStyleE2EEESG_S1M_JEEENS4_5SM1004TMEM4LOAD26SM100_TMEM_LOAD_32dp32b64xES12_S1C_NS4_39AutoVectorizingCopyWithAssumedAlignmentILi128EEENS4_14SM90_TMA_STOREES1C_S20_S20_EEEvvEEEEvNT_6ParamsE:
	.zero		2944


//--------------------- SYMBOLS --------------------------

	.type		.nv.reservedSmem.offset0,@object
	.size		.nv.reservedSmem.offset0,0x4
	.type		.nv.reservedSmem.cap,@object
	.size		.nv.reservedSmem.cap,0x4
	.type		__assertfail,@function
